//
// Generated by NVIDIA NVVM Compiler
//
// Compiler Build ID: CL-36424714
// Cuda compilation tools, release 13.0, V13.0.88
// Based on NVVM 20.0.0
//

.version 9.0
.target sm_100
.address_size 64

	// .globl	_Z7contourPhS_iS_
.func  (.param .b64 func_retval0) __internal_accurate_pow
(
	.param .b64 __internal_accurate_pow_param_0
)
;

.visible .entry _Z7contourPhS_iS_(
	.param .u64 .ptr .align 1 _Z7contourPhS_iS__param_0,
	.param .u64 .ptr .align 1 _Z7contourPhS_iS__param_1,
	.param .u32 _Z7contourPhS_iS__param_2,
	.param .u64 .ptr .align 1 _Z7contourPhS_iS__param_3
)
{
	.reg .pred 	%p<12>;
	.reg .b16 	%rs<3>;
	.reg .b32 	%r<31>;
	.reg .b64 	%rd<11>;
	.reg .b64 	%fd<22>;

	ld.param.u64 	%rd4, [_Z7contourPhS_iS__param_0];
	ld.param.u64 	%rd5, [_Z7contourPhS_iS__param_1];
	ld.param.u32 	%r9, [_Z7contourPhS_iS__param_2];
	ld.param.u64 	%rd6, [_Z7contourPhS_iS__param_3];
	mov.u32 	%r10, %tid.x;
	mov.u32 	%r11, %ctaid.x;
	mov.u32 	%r1, %ntid.x;
	mov.u32 	%r12, %tid.y;
	mov.u32 	%r13, %ctaid.y;
	mov.u32 	%r2, %ntid.y;
	mad.lo.s32 	%r14, %r11, %r1, %r10;
	mad.lo.s32 	%r15, %r13, %r2, %r12;
	sub.s32 	%r16, %r14, %r15;
	abs.s32 	%r30, %r16;
	setp.ge.s32 	%p1, %r30, %r9;
	@%p1 bra 	$L__BB0_3;
	mov.f64 	%fd1, 0d4000000000000000;
	{
	.reg .b32 %temp; 
	mov.b64 	{%temp, %r4}, %fd1;
	}
	and.b32  	%r5, %r4, 2146435072;
	mov.u32 	%r17, %nctaid.x;
	mov.u32 	%r18, %nctaid.y;
	mul.lo.s32 	%r19, %r2, %r18;
	mad.lo.s32 	%r6, %r1, %r17, %r19;
	cvta.to.global.u64 	%rd1, %rd4;
	cvta.to.global.u64 	%rd2, %rd5;
	cvta.to.global.u64 	%rd3, %rd6;
$L__BB0_2:
	setp.lt.s32 	%p2, %r4, 0;
	setp.eq.s32 	%p3, %r5, 1062207488;
	cvt.s64.s32 	%rd7, %r30;
	add.s64 	%rd8, %rd1, %rd7;
	ld.global.u8 	%rs1, [%rd8];
	cvt.rn.f64.u16 	%fd2, %rs1;
	{
	.reg .b32 %temp; 
	mov.b64 	{%temp, %r20}, %fd2;
	}
	{ // callseq 0, 0
	.param .b64 param0;
	st.param.f64 	[param0], %fd2;
	.param .b64 retval0;
	call.uni (retval0), 
	__internal_accurate_pow, 
	(
	param0
	);
	ld.param.f64 	%fd3, [retval0];
	} // callseq 0
	setp.lt.s32 	%p5, %r20, 0;
	neg.f64 	%fd5, %fd3;
	selp.f64 	%fd6, %fd5, %fd3, %p3;
	selp.f64 	%fd7, %fd6, %fd3, %p5;
	setp.eq.s16 	%p6, %rs1, 0;
	selp.b32 	%r21, %r20, 0, %p3;
	or.b32  	%r22, %r21, 2146435072;
	selp.b32 	%r23, %r22, %r21, %p2;
	mov.b32 	%r24, 0;
	mov.b64 	%fd8, {%r24, %r23};
	selp.f64 	%fd9, %fd8, %fd7, %p6;
	setp.eq.s16 	%p7, %rs1, 1;
	selp.f64 	%fd10, 0d3FF0000000000000, %fd9, %p7;
	add.s64 	%rd9, %rd2, %rd7;
	ld.global.u8 	%rs2, [%rd9];
	cvt.rn.f64.u16 	%fd11, %rs2;
	{
	.reg .b32 %temp; 
	mov.b64 	{%temp, %r25}, %fd11;
	}
	{ // callseq 1, 0
	.param .b64 param0;
	st.param.f64 	[param0], %fd11;
	.param .b64 retval0;
	call.uni (retval0), 
	__internal_accurate_pow, 
	(
	param0
	);
	ld.param.f64 	%fd12, [retval0];
	} // callseq 1
	setp.lt.s32 	%p8, %r25, 0;
	neg.f64 	%fd14, %fd12;
	selp.f64 	%fd15, %fd14, %fd12, %p3;
	selp.f64 	%fd16, %fd15, %fd12, %p8;
	setp.eq.s16 	%p9, %rs2, 0;
	selp.b32 	%r26, %r25, 0, %p3;
	or.b32  	%r27, %r26, 2146435072;
	selp.b32 	%r28, %r27, %r26, %p2;
	mov.b64 	%fd17, {%r24, %r28};
	selp.f64 	%fd18, %fd17, %fd16, %p9;
	setp.eq.s16 	%p10, %rs2, 1;
	selp.f64 	%fd19, 0d3FF0000000000000, %fd18, %p10;
	add.f64 	%fd20, %fd10, %fd19;
	sqrt.rn.f64 	%fd21, %fd20;
	cvt.rzi.u32.f64 	%r29, %fd21;
	add.s64 	%rd10, %rd3, %rd7;
	st.global.u8 	[%rd10], %r29;
	add.s32 	%r30, %r6, %r30;
	setp.lt.s32 	%p11, %r30, %r9;
	@%p11 bra 	$L__BB0_2;
$L__BB0_3:
	ret;

}
	// .globl	_Z7it_convPhiiPiS_
.visible .entry _Z7it_convPhiiPiS_(
	.param .u64 .ptr .align 1 _Z7it_convPhiiPiS__param_0,
	.param .u32 _Z7it_convPhiiPiS__param_1,
	.param .u32 _Z7it_convPhiiPiS__param_2,
	.param .u64 .ptr .align 1 _Z7it_convPhiiPiS__param_3,
	.param .u64 .ptr .align 1 _Z7it_convPhiiPiS__param_4
)
{
	.reg .pred 	%p<18>;
	.reg .b16 	%rs<6>;
	.reg .b32 	%r<78>;
	.reg .b64 	%rd<15>;

	ld.param.u64 	%rd9, [_Z7it_convPhiiPiS__param_0];
	ld.param.u32 	%r25, [_Z7it_convPhiiPiS__param_1];
	ld.param.u32 	%r26, [_Z7it_convPhiiPiS__param_2];
	ld.param.u64 	%rd7, [_Z7it_convPhiiPiS__param_3];
	ld.param.u64 	%rd8, [_Z7it_convPhiiPiS__param_4];
	cvta.to.global.u64 	%rd1, %rd9;
	mov.u32 	%r27, %tid.x;
	mov.u32 	%r28, %ctaid.x;
	mov.u32 	%r1, %ntid.x;
	mov.u32 	%r29, %tid.y;
	mov.u32 	%r30, %ctaid.y;
	mov.u32 	%r2, %ntid.y;
	mad.lo.s32 	%r31, %r28, %r1, %r27;
	mad.lo.s32 	%r32, %r30, %r2, %r29;
	sub.s32 	%r33, %r31, %r32;
	abs.s32 	%r70, %r33;
	setp.ge.s32 	%p3, %r70, %r25;
	@%p3 bra 	$L__BB1_18;
	cvta.to.global.u64 	%rd2, %rd7;
	not.b32 	%r4, %r26;
	mov.u32 	%r34, %nctaid.x;
	mov.u32 	%r35, %nctaid.y;
	mul.lo.s32 	%r36, %r2, %r35;
	mad.lo.s32 	%r5, %r1, %r34, %r36;
	cvta.to.global.u64 	%rd3, %rd8;
	cvt.s64.s32 	%rd12, %r26;
$L__BB1_2:
	setp.lt.s32 	%p4, %r70, %r26;
	add.s32 	%r7, %r70, %r26;
	rem.s32 	%r8, %r70, %r26;
	setp.eq.s32 	%p5, %r8, 0;
	add.s32 	%r38, %r70, 1;
	rem.s32 	%r9, %r38, %r26;
	or.pred  	%p6, %p4, %p5;
	add.s32 	%r39, %r70, %r4;
	cvt.s64.s32 	%rd10, %r39;
	add.s64 	%rd4, %rd1, %rd10;
	mov.b32 	%r71, 0;
	@%p6 bra 	$L__BB1_4;
	ld.global.u8 	%r71, [%rd4];
$L__BB1_4:
	setp.lt.s32 	%p7, %r70, %r26;
	mov.b32 	%r72, 0;
	mov.b16 	%rs5, 0;
	@%p7 bra 	$L__BB1_7;
	setp.eq.s32 	%p8, %r9, 0;
	ld.global.u8 	%rs5, [%rd4+1];
	@%p8 bra 	$L__BB1_7;
	ld.global.u8 	%r72, [%rd4+2];
$L__BB1_7:
	setp.eq.s32 	%p9, %r8, 0;
	cvt.s64.s32 	%rd11, %r70;
	add.s64 	%rd5, %rd1, %rd11;
	mov.b32 	%r73, 0;
	@%p9 bra 	$L__BB1_9;
	ld.global.u8 	%r73, [%rd5+-1];
$L__BB1_9:
	setp.eq.s32 	%p10, %r9, 0;
	ld.global.u8 	%rs3, [%rd5];
	mov.b32 	%r74, 0;
	@%p10 bra 	$L__BB1_11;
	ld.global.u8 	%r74, [%rd5+1];
$L__BB1_11:
	setp.eq.s32 	%p11, %r8, 0;
	setp.ge.s32 	%p12, %r7, %r25;
	or.pred  	%p13, %p12, %p11;
	add.s64 	%rd6, %rd5, %rd12;
	mov.b32 	%r75, 0;
	@%p13 bra 	$L__BB1_13;
	ld.global.u8 	%r75, [%rd6+-1];
$L__BB1_13:
	setp.ge.s32 	%p15, %r7, %r25;
	mov.b32 	%r76, 0;
	mov.pred 	%p17, -1;
	@%p15 bra 	$L__BB1_15;
	ld.global.u8 	%r76, [%rd6];
	setp.eq.s32 	%p17, %r9, 0;
$L__BB1_15:
	mov.b32 	%r77, 0;
	@%p17 bra 	$L__BB1_17;
	ld.global.u8 	%r77, [%rd6+1];
$L__BB1_17:
	ld.global.u32 	%r47, [%rd2+32];
	mul.lo.s32 	%r48, %r47, %r71;
	cvt.u32.u16 	%r49, %rs5;
	and.b32  	%r50, %r49, 255;
	ld.global.u32 	%r51, [%rd2+28];
	mad.lo.s32 	%r52, %r51, %r50, %r48;
	ld.global.u32 	%r53, [%rd2+24];
	mad.lo.s32 	%r54, %r53, %r72, %r52;
	ld.global.u32 	%r55, [%rd2+20];
	mad.lo.s32 	%r56, %r55, %r73, %r54;
	ld.global.u32 	%r57, [%rd2+16];
	cvt.u32.u16 	%r58, %rs3;
	and.b32  	%r59, %r58, 255;
	mad.lo.s32 	%r60, %r57, %r59, %r56;
	ld.global.u32 	%r61, [%rd2+12];
	mad.lo.s32 	%r62, %r61, %r74, %r60;
	ld.global.u32 	%r63, [%rd2+8];
	mad.lo.s32 	%r64, %r63, %r75, %r62;
	ld.global.u32 	%r65, [%rd2+4];
	mad.lo.s32 	%r66, %r65, %r76, %r64;
	ld.global.u32 	%r67, [%rd2];
	mad.lo.s32 	%r68, %r67, %r77, %r66;
	abs.s32 	%r69, %r68;
	add.s64 	%rd14, %rd3, %rd11;
	st.global.u8 	[%rd14], %r69;
	add.s32 	%r70, %r5, %r70;
	setp.lt.s32 	%p16, %r70, %r25;
	@%p16 bra 	$L__BB1_2;
$L__BB1_18:
	ret;

}
	// .globl	_Z15rgb_img_to_grayPhS_S_S_i
.visible .entry _Z15rgb_img_to_grayPhS_S_S_i(
	.param .u64 .ptr .align 1 _Z15rgb_img_to_grayPhS_S_S_i_param_0,
	.param .u64 .ptr .align 1 _Z15rgb_img_to_grayPhS_S_S_i_param_1,
	.param .u64 .ptr .align 1 _Z15rgb_img_to_grayPhS_S_S_i_param_2,
	.param .u64 .ptr .align 1 _Z15rgb_img_to_grayPhS_S_S_i_param_3,
	.param .u32 _Z15rgb_img_to_grayPhS_S_S_i_param_4
)
{
	.reg .pred 	%p<3>;
	.reg .b16 	%rs<4>;
	.reg .b32 	%r<20>;
	.reg .b64 	%rd<14>;
	.reg .b64 	%fd<7>;

	ld.param.u64 	%rd5, [_Z15rgb_img_to_grayPhS_S_S_i_param_0];
	ld.param.u64 	%rd6, [_Z15rgb_img_to_grayPhS_S_S_i_param_1];
	ld.param.u64 	%rd7, [_Z15rgb_img_to_grayPhS_S_S_i_param_2];
	ld.param.u64 	%rd8, [_Z15rgb_img_to_grayPhS_S_S_i_param_3];
	ld.param.u32 	%r7, [_Z15rgb_img_to_grayPhS_S_S_i_param_4];
	mov.u32 	%r8, %tid.x;
	mov.u32 	%r9, %ctaid.x;
	mov.u32 	%r1, %ntid.x;
	mov.u32 	%r10, %tid.y;
	mov.u32 	%r11, %ctaid.y;
	mov.u32 	%r2, %ntid.y;
	mad.lo.s32 	%r12, %r9, %r1, %r8;
	mad.lo.s32 	%r13, %r11, %r2, %r10;
	sub.s32 	%r14, %r12, %r13;
	abs.s32 	%r19, %r14;
	setp.ge.s32 	%p1, %r19, %r7;
	@%p1 bra 	$L__BB2_3;
	mov.u32 	%r15, %nctaid.x;
	mov.u32 	%r16, %nctaid.y;
	mul.lo.s32 	%r17, %r2, %r16;
	mad.lo.s32 	%r4, %r1, %r15, %r17;
	cvta.to.global.u64 	%rd1, %rd5;
	cvta.to.global.u64 	%rd2, %rd6;
	cvta.to.global.u64 	%rd3, %rd7;
	cvta.to.global.u64 	%rd4, %rd8;
$L__BB2_2:
	cvt.s64.s32 	%rd9, %r19;
	add.s64 	%rd10, %rd1, %rd9;
	ld.global.u8 	%rs1, [%rd10];
	add.s64 	%rd11, %rd2, %rd9;
	ld.global.u8 	%rs2, [%rd11];
	add.s64 	%rd12, %rd3, %rd9;
	ld.global.u8 	%rs3, [%rd12];
	cvt.rn.f64.u16 	%fd1, %rs1;
	cvt.rn.f64.u16 	%fd2, %rs2;
	mul.f64 	%fd3, %fd2, 0d3FE2E147AE147AE1;
	fma.rn.f64 	%fd4, %fd1, 0d3FD3333333333333, %fd3;
	cvt.rn.f64.u16 	%fd5, %rs3;
	fma.rn.f64 	%fd6, %fd5, 0d3FBC28F5C28F5C29, %fd4;
	cvt.rzi.u32.f64 	%r18, %fd6;
	add.s64 	%rd13, %rd4, %rd9;
	st.global.u8 	[%rd13], %r18;
	add.s32 	%r19, %r4, %r19;
	setp.lt.s32 	%p2, %r19, %r7;
	@%p2 bra 	$L__BB2_2;
$L__BB2_3:
	ret;

}
.func  (.param .b64 func_retval0) __internal_accurate_pow(
	.param .b64 __internal_accurate_pow_param_0
)
{
	.reg .pred 	%p<8>;
	.reg .b32 	%r<49>;
	.reg .b32 	%f<3>;
	.reg .b64 	%fd<109>;

	ld.param.f64 	%fd10, [__internal_accurate_pow_param_0];
	{
	.reg .b32 %temp; 
	mov.b64 	{%temp, %r46}, %fd10;
	}
	{
	.reg .b32 %temp; 
	mov.b64 	{%r45, %temp}, %fd10;
	}
	shr.u32 	%r47, %r46, 20;
	setp.gt.u32 	%p1, %r46, 1048575;
	@%p1 bra 	$L__BB3_2;
	mul.f64 	%fd11, %fd10, 0d4350000000000000;
	{
	.reg .b32 %temp; 
	mov.b64 	{%temp, %r46}, %fd11;
	}
	{
	.reg .b32 %temp; 
	mov.b64 	{%r45, %temp}, %fd11;
	}
	shr.u32 	%r16, %r46, 20;
	add.s32 	%r47, %r16, -54;
$L__BB3_2:
	add.s32 	%r48, %r47, -1023;
	and.b32  	%r17, %r46, -2146435073;
	or.b32  	%r18, %r17, 1072693248;
	mov.b64 	%fd107, {%r45, %r18};
	setp.lt.u32 	%p2, %r18, 1073127583;
	@%p2 bra 	$L__BB3_4;
	{
	.reg .b32 %temp; 
	mov.b64 	{%r19, %temp}, %fd107;
	}
	{
	.reg .b32 %temp; 
	mov.b64 	{%temp, %r20}, %fd107;
	}
	add.s32 	%r21, %r20, -1048576;
	mov.b64 	%fd107, {%r19, %r21};
	add.s32 	%r48, %r47, -1022;
$L__BB3_4:
	add.f64 	%fd12, %fd107, 0dBFF0000000000000;
	add.f64 	%fd13, %fd107, 0d3FF0000000000000;
	rcp.approx.ftz.f64 	%fd14, %fd13;
	neg.f64 	%fd15, %fd13;
	fma.rn.f64 	%fd16, %fd15, %fd14, 0d3FF0000000000000;
	fma.rn.f64 	%fd17, %fd16, %fd16, %fd16;
	fma.rn.f64 	%fd18, %fd17, %fd14, %fd14;
	mul.f64 	%fd19, %fd12, %fd18;
	fma.rn.f64 	%fd20, %fd12, %fd18, %fd19;
	mul.f64 	%fd21, %fd20, %fd20;
	fma.rn.f64 	%fd22, %fd21, 0d3EB0F5FF7D2CAFE2, 0d3ED0F5D241AD3B5A;
	fma.rn.f64 	%fd23, %fd22, %fd21, 0d3EF3B20A75488A3F;
	fma.rn.f64 	%fd24, %fd23, %fd21, 0d3F1745CDE4FAECD5;
	fma.rn.f64 	%fd25, %fd24, %fd21, 0d3F3C71C7258A578B;
	fma.rn.f64 	%fd26, %fd25, %fd21, 0d3F6249249242B910;
	fma.rn.f64 	%fd27, %fd26, %fd21, 0d3F89999999999DFB;
	sub.f64 	%fd28, %fd12, %fd20;
	add.f64 	%fd29, %fd28, %fd28;
	neg.f64 	%fd30, %fd20;
	fma.rn.f64 	%fd31, %fd30, %fd12, %fd29;
	mul.f64 	%fd32, %fd18, %fd31;
	fma.rn.f64 	%fd33, %fd21, %fd27, 0d3FB5555555555555;
	mov.f64 	%fd34, 0d3FB5555555555555;
	sub.f64 	%fd35, %fd34, %fd33;
	fma.rn.f64 	%fd36, %fd21, %fd27, %fd35;
	add.f64 	%fd37, %fd36, 0dBC46A4CB00B9E7B0;
	add.f64 	%fd38, %fd33, %fd37;
	sub.f64 	%fd39, %fd33, %fd38;
	add.f64 	%fd40, %fd37, %fd39;
	mul.rn.f64 	%fd41, %fd20, %fd20;
	neg.f64 	%fd42, %fd41;
	fma.rn.f64 	%fd43, %fd20, %fd20, %fd42;
	{
	.reg .b32 %temp; 
	mov.b64 	{%r22, %temp}, %fd32;
	}
	{
	.reg .b32 %temp; 
	mov.b64 	{%temp, %r23}, %fd32;
	}
	add.s32 	%r24, %r23, 1048576;
	mov.b64 	%fd44, {%r22, %r24};
	fma.rn.f64 	%fd45, %fd20, %fd44, %fd43;
	mul.rn.f64 	%fd46, %fd41, %fd20;
	neg.f64 	%fd47, %fd46;
	fma.rn.f64 	%fd48, %fd41, %fd20, %fd47;
	fma.rn.f64 	%fd49, %fd41, %fd32, %fd48;
	fma.rn.f64 	%fd50, %fd45, %fd20, %fd49;
	mul.rn.f64 	%fd51, %fd38, %fd46;
	neg.f64 	%fd52, %fd51;
	fma.rn.f64 	%fd53, %fd38, %fd46, %fd52;
	fma.rn.f64 	%fd54, %fd38, %fd50, %fd53;
	fma.rn.f64 	%fd55, %fd40, %fd46, %fd54;
	add.f64 	%fd56, %fd51, %fd55;
	sub.f64 	%fd57, %fd51, %fd56;
	add.f64 	%fd58, %fd55, %fd57;
	add.f64 	%fd59, %fd20, %fd56;
	sub.f64 	%fd60, %fd20, %fd59;
	add.f64 	%fd61, %fd56, %fd60;
	add.f64 	%fd62, %fd58, %fd61;
	add.f64 	%fd63, %fd32, %fd62;
	add.f64 	%fd64, %fd59, %fd63;
	sub.f64 	%fd65, %fd59, %fd64;
	add.f64 	%fd66, %fd63, %fd65;
	xor.b32  	%r25, %r48, -2147483648;
	mov.b32 	%r26, 1127219200;
	mov.b64 	%fd67, {%r25, %r26};
	mov.b32 	%r27, -2147483648;
	mov.b64 	%fd68, {%r27, %r26};
	sub.f64 	%fd69, %fd67, %fd68;
	fma.rn.f64 	%fd70, %fd69, 0d3FE62E42FEFA39EF, %fd64;
	fma.rn.f64 	%fd71, %fd69, 0dBFE62E42FEFA39EF, %fd70;
	sub.f64 	%fd72, %fd71, %fd64;
	sub.f64 	%fd73, %fd66, %fd72;
	fma.rn.f64 	%fd74, %fd69, 0d3C7ABC9E3B39803F, %fd73;
	add.f64 	%fd75, %fd70, %fd74;
	sub.f64 	%fd76, %fd70, %fd75;
	add.f64 	%fd77, %fd74, %fd76;
	mov.f64 	%fd78, 0d4000000000000000;
	{
	.reg .b32 %temp; 
	mov.b64 	{%temp, %r28}, %fd78;
	}
	{
	.reg .b32 %temp; 
	mov.b64 	{%r29, %temp}, %fd78;
	}
	shl.b32 	%r30, %r28, 1;
	setp.gt.u32 	%p3, %r30, -33554433;
	and.b32  	%r31, %r28, -15728641;
	selp.b32 	%r32, %r31, %r28, %p3;
	mov.b64 	%fd79, {%r29, %r32};
	mul.rn.f64 	%fd80, %fd75, %fd79;
	neg.f64 	%fd81, %fd80;
	fma.rn.f64 	%fd82, %fd75, %fd79, %fd81;
	fma.rn.f64 	%fd83, %fd77, %fd79, %fd82;
	add.f64 	%fd4, %fd80, %fd83;
	sub.f64 	%fd84, %fd80, %fd4;
	add.f64 	%fd5, %fd83, %fd84;
	fma.rn.f64 	%fd85, %fd4, 0d3FF71547652B82FE, 0d4338000000000000;
	{
	.reg .b32 %temp; 
	mov.b64 	{%r13, %temp}, %fd85;
	}
	mov.f64 	%fd86, 0dC338000000000000;
	add.rn.f64 	%fd87, %fd85, %fd86;
	fma.rn.f64 	%fd88, %fd87, 0dBFE62E42FEFA39EF, %fd4;
	fma.rn.f64 	%fd89, %fd87, 0dBC7ABC9E3B39803F, %fd88;
	fma.rn.f64 	%fd90, %fd89, 0d3E5ADE1569CE2BDF, 0d3E928AF3FCA213EA;
	fma.rn.f64 	%fd91, %fd90, %fd89, 0d3EC71DEE62401315;
	fma.rn.f64 	%fd92, %fd91, %fd89, 0d3EFA01997C89EB71;
	fma.rn.f64 	%fd93, %fd92, %fd89, 0d3F2A01A014761F65;
	fma.rn.f64 	%fd94, %fd93, %fd89, 0d3F56C16C1852B7AF;
	fma.rn.f64 	%fd95, %fd94, %fd89, 0d3F81111111122322;
	fma.rn.f64 	%fd96, %fd95, %fd89, 0d3FA55555555502A1;
	fma.rn.f64 	%fd97, %fd96, %fd89, 0d3FC5555555555511;
	fma.rn.f64 	%fd98, %fd97, %fd89, 0d3FE000000000000B;
	fma.rn.f64 	%fd99, %fd98, %fd89, 0d3FF0000000000000;
	fma.rn.f64 	%fd100, %fd99, %fd89, 0d3FF0000000000000;
	{
	.reg .b32 %temp; 
	mov.b64 	{%r14, %temp}, %fd100;
	}
	{
	.reg .b32 %temp; 
	mov.b64 	{%temp, %r15}, %fd100;
	}
	shl.b32 	%r33, %r13, 20;
	add.s32 	%r34, %r33, %r15;
	mov.b64 	%fd108, {%r14, %r34};
	{
	.reg .b32 %temp; 
	mov.b64 	{%temp, %r35}, %fd4;
	}
	mov.b32 	%f2, %r35;
	abs.f32 	%f1, %f2;
	setp.lt.f32 	%p4, %f1, 0f4086232B;
	@%p4 bra 	$L__BB3_7;
	setp.lt.f64 	%p5, %fd4, 0d0000000000000000;
	add.f64 	%fd101, %fd4, 0d7FF0000000000000;
	selp.f64 	%fd108, 0d0000000000000000, %fd101, %p5;
	setp.geu.f32 	%p6, %f1, 0f40874800;
	@%p6 bra 	$L__BB3_7;
	shr.u32 	%r36, %r13, 31;
	add.s32 	%r37, %r13, %r36;
	shr.s32 	%r38, %r37, 1;
	shl.b32 	%r39, %r38, 20;
	add.s32 	%r40, %r15, %r39;
	mov.b64 	%fd102, {%r14, %r40};
	sub.s32 	%r41, %r13, %r38;
	shl.b32 	%r42, %r41, 20;
	add.s32 	%r43, %r42, 1072693248;
	mov.b32 	%r44, 0;
	mov.b64 	%fd103, {%r44, %r43};
	mul.f64 	%fd108, %fd103, %fd102;
$L__BB3_7:
	abs.f64 	%fd104, %fd108;
	setp.eq.f64 	%p7, %fd104, 0d7FF0000000000000;
	fma.rn.f64 	%fd105, %fd108, %fd5, %fd108;
	selp.f64 	%fd106, %fd108, %fd105, %p7;
	st.param.f64 	[func_retval0], %fd106;
	ret;

}


// ===== COMPILED SASS (sm_100) =====

	.target	sm_100

	.elftype	@"ET_EXEC"


//--------------------- .note.nv.tkinfo           --------------------------
	.section	.note.nv.tkinfo,"",@"SHT_NOTE"
	.sectionflags	@"SHF_NOTE_NV_TKINFO"
	.tkinfo
        /*0018*/ 	.word	0x00000002
        /*0030*/ 	.string	""
        /*0030*/ 	.string	"ptxas"
        /*0030*/ 	.string	"Cuda compilation tools, release 13.0, V13.0.88"
        /*0030*/ 	.string	"Build cuda_13.0.r13.0/compiler.36424714_0"
        /*0030*/ 	.string	"-arch sm_100 -m 64 "



//--------------------- .note.nv.cuinfo           --------------------------
	.section	.note.nv.cuinfo,"",@"SHT_NOTE"
	.sectionflags	@"SHF_NOTE_NV_CUINFO"
        /*0018*/ 	.short	0x0002
        /*001a*/ 	.short	0x0064
        /*001c*/ 	.short	0x0082
	.zero		2


//--------------------- .nv.info                  --------------------------
	.section	.nv.info,"",@"SHT_CUDA_INFO"
	.align	4


	//----- nvinfo : EIATTR_REGCOUNT
	.align		4
        /*0000*/ 	.byte	0x04, 0x2f
        /*0002*/ 	.short	(.L_1 - .L_0)
	.align		4
.L_0:
        /*0004*/ 	.word	index@(_Z7contourPhS_iS_)
        /*0008*/ 	.word	0x0000001e


	//----- nvinfo : EIATTR_FRAME_SIZE
	.align		4
.L_1:
        /*000c*/ 	.byte	0x04, 0x11
        /*000e*/ 	.short	(.L_3 - .L_2)
	.align		4
.L_2:
        /*0010*/ 	.word	index@($_Z7contourPhS_iS_$__internal_accurate_pow)
        /*0014*/ 	.word	0x00000000


	//----- nvinfo : EIATTR_FRAME_SIZE
	.align		4
.L_3:
        /*0018*/ 	.byte	0x04, 0x11
        /*001a*/ 	.short	(.L_5 - .L_4)
	.align		4
.L_4:
        /*001c*/ 	.word	index@($__internal_0_$__cuda_sm20_dsqrt_rn_f64_mediumpath_v1)
        /*0020*/ 	.word	0x00000000


	//----- nvinfo : EIATTR_FRAME_SIZE
	.align		4
.L_5:
        /*0024*/ 	.byte	0x04, 0x11
        /*0026*/ 	.short	(.L_7 - .L_6)
	.align		4
.L_6:
        /*0028*/ 	.word	index@(_Z7contourPhS_iS_)
        /*002c*/ 	.word	0x00000000


	//----- nvinfo : EIATTR_REGCOUNT
	.align		4
.L_7:
        /*0030*/ 	.byte	0x04, 0x2f
        /*0032*/ 	.short	(.L_9 - .L_8)
	.align		4
.L_8:
        /*0034*/ 	.word	index@(_Z7it_convPhiiPiS_)
        /*0038*/ 	.word	0x0000001f


	//----- nvinfo : EIATTR_FRAME_SIZE
	.align		4
.L_9:
        /*003c*/ 	.byte	0x04, 0x11
        /*003e*/ 	.short	(.L_11 - .L_10)
	.align		4
.L_10:
        /*0040*/ 	.word	index@(_Z7it_convPhiiPiS_)
        /*0044*/ 	.word	0x00000000


	//----- nvinfo : EIATTR_REGCOUNT
	.align		4
.L_11:
        /*0048*/ 	.byte	0x04, 0x2f
        /*004a*/ 	.short	(.L_13 - .L_12)
	.align		4
.L_12:
        /*004c*/ 	.word	index@(_Z15rgb_img_to_grayPhS_S_S_i)
        /*0050*/ 	.word	0x00000012


	//----- nvinfo : EIATTR_FRAME_SIZE
	.align		4
.L_13:
        /*0054*/ 	.byte	0x04, 0x11
        /*0056*/ 	.short	(.L_15 - .L_14)
	.align		4
.L_14:
        /*0058*/ 	.word	index@(_Z15rgb_img_to_grayPhS_S_S_i)
        /*005c*/ 	.word	0x00000000


	//----- nvinfo : EIATTR_MIN_STACK_SIZE
	.align		4
.L_15:
        /*0060*/ 	.byte	0x04, 0x12
        /*0062*/ 	.short	(.L_17 - .L_16)
	.align		4
.L_16:
        /*0064*/ 	.word	index@(_Z15rgb_img_to_grayPhS_S_S_i)
        /*0068*/ 	.word	0x00000000


	//----- nvinfo : EIATTR_MIN_STACK_SIZE
	.align		4
.L_17:
        /*006c*/ 	.byte	0x04, 0x12
        /*006e*/ 	.short	(.L_19 - .L_18)
	.align		4
.L_18:
        /*0070*/ 	.word	index@(_Z7it_convPhiiPiS_)
        /*0074*/ 	.word	0x00000000


	//----- nvinfo : EIATTR_MIN_STACK_SIZE
	.align		4
.L_19:
        /*0078*/ 	.byte	0x04, 0x12
        /*007a*/ 	.short	(.L_21 - .L_20)
	.align		4
.L_20:
        /*007c*/ 	.word	index@(_Z7contourPhS_iS_)
        /*0080*/ 	.word	0x00000000
.L_21:


//--------------------- .nv.compat                --------------------------
	.section	.nv.compat,"",@"SHT_CUDA_COMPAT_INFO"
	.align	4
        /*0000*/ 	.byte	0x02, 0x09, 0x00, 0x00, 0x02, 0x02, 0x01, 0x00, 0x02, 0x05, 0x05, 0x00, 0x03, 0x07, 0x01, 0x01
        /*0010*/ 	.byte	0x02, 0x03, 0x00, 0x00, 0x02, 0x06, 0x01, 0x00, 0x04, 0x0b, 0x08, 0x00, 0x01, 0x00, 0x00, 0x00
        /*0020*/ 	.byte	0x00, 0x00, 0x00, 0x00


//--------------------- .nv.info._Z15rgb_img_to_grayPhS_S_S_i --------------------------
	.section	.nv.info._Z15rgb_img_to_grayPhS_S_S_i,"",@"SHT_CUDA_INFO"
	.sectionflags	@""
	.align	4


	//----- nvinfo : EIATTR_CUDA_API_VERSION
	.align		4
        /*0000*/ 	.byte	0x04, 0x37
        /*0002*/ 	.short	(.L_23 - .L_22)
.L_22:
        /*0004*/ 	.word	0x00000082


	//----- nvinfo : EIATTR_KPARAM_INFO
	.align		4
.L_23:
        /*0008*/ 	.byte	0x04, 0x17
        /*000a*/ 	.short	(.L_25 - .L_24)
.L_24:
        /*000c*/ 	.word	0x00000000
        /*0010*/ 	.short	0x0004
        /*0012*/ 	.short	0x0020
        /*0014*/ 	.byte	0x00, 0xf0, 0x11, 0x00


	//----- nvinfo : EIATTR_KPARAM_INFO
	.align		4
.L_25:
        /*0018*/ 	.byte	0x04, 0x17
        /*001a*/ 	.short	(.L_27 - .L_26)
.L_26:
        /*001c*/ 	.word	0x00000000
        /*0020*/ 	.short	0x0003
        /*0022*/ 	.short	0x0018
        /*0024*/ 	.byte	0x00, 0xf5, 0x21, 0x00


	//----- nvinfo : EIATTR_KPARAM_INFO
	.align		4
.L_27:
        /*0028*/ 	.byte	0x04, 0x17
        /*002a*/ 	.short	(.L_29 - .L_28)
.L_28:
        /*002c*/ 	.word	0x00000000
        /*0030*/ 	.short	0x0002
        /*0032*/ 	.short	0x0010
        /*0034*/ 	.byte	0x00, 0xf5, 0x21, 0x00


	//----- nvinfo : EIATTR_KPARAM_INFO
	.align		4
.L_29:
        /*0038*/ 	.byte	0x04, 0x17
        /*003a*/ 	.short	(.L_31 - .L_30)
.L_30:
        /*003c*/ 	.word	0x00000000
        /*0040*/ 	.short	0x0001
        /*0042*/ 	.short	0x0008
        /*0044*/ 	.byte	0x00, 0xf5, 0x21, 0x00


	//----- nvinfo : EIATTR_KPARAM_INFO
	.align		4
.L_31:
        /*0048*/ 	.byte	0x04, 0x17
        /*004a*/ 	.short	(.L_33 - .L_32)
.L_32:
        /*004c*/ 	.word	0x00000000
        /*0050*/ 	.short	0x0000
        /*0052*/ 	.short	0x0000
        /*0054*/ 	.byte	0x00, 0xf5, 0x21, 0x00


	//----- nvinfo : EIATTR_SPARSE_MMA_MASK
	.align		4
.L_33:
        /*0058*/ 	.byte	0x03, 0x50
        /*005a*/ 	.short	0x0000


	//----- nvinfo : EIATTR_MAXREG_COUNT
	.align		4
        /*005c*/ 	.byte	0x03, 0x1b
        /*005e*/ 	.short	0x00ff


	//----- nvinfo : EIATTR_MERCURY_ISA_VERSION
	.align		4
        /*0060*/ 	.byte	0x03, 0x5f
        /*0062*/ 	.short	0x0101


	//----- nvinfo : EIATTR_VRC_CTA_INIT_COUNT
	.align		4
        /*0064*/ 	.byte	0x02, 0x4a
	.zero		1
	.zero		1


	//----- nvinfo : EIATTR_EXIT_INSTR_OFFSETS
	.align		4
        /*0068*/ 	.byte	0x04, 0x1c
        /*006a*/ 	.short	(.L_35 - .L_34)


	//   ....[0]....
.L_34:
        /*006c*/ 	.word	0x000000d0


	//   ....[1]....
        /*0070*/ 	.word	0x00000330


	//----- nvinfo : EIATTR_CRS_STACK_SIZE
	.align		4
.L_35:
        /*0074*/ 	.byte	0x04, 0x1e
        /*0076*/ 	.short	(.L_37 - .L_36)
.L_36:
        /*0078*/ 	.word	0x00000000


	//----- nvinfo : EIATTR_CBANK_PARAM_SIZE
	.align		4
.L_37:
        /*007c*/ 	.byte	0x03, 0x19
        /*007e*/ 	.short	0x0024


	//----- nvinfo : EIATTR_PARAM_CBANK
	.align		4
        /*0080*/ 	.byte	0x04, 0x0a
        /*0082*/ 	.short	(.L_39 - .L_38)
	.align		4
.L_38:
        /*0084*/ 	.word	index@(.nv.constant0._Z15rgb_img_to_grayPhS_S_S_i)
        /*0088*/ 	.short	0x0380
        /*008a*/ 	.short	0x0024


	//----- nvinfo : EIATTR_SW_WAR
	.align		4
.L_39:
        /*008c*/ 	.byte	0x04, 0x36
        /*008e*/ 	.short	(.L_41 - .L_40)
.L_40:
        /*0090*/ 	.word	0x00000008
.L_41:


//--------------------- .nv.info._Z7it_convPhiiPiS_ --------------------------
	.section	.nv.info._Z7it_convPhiiPiS_,"",@"SHT_CUDA_INFO"
	.sectionflags	@""
	.align	4


	//----- nvinfo : EIATTR_CUDA_API_VERSION
	.align		4
        /*0000*/ 	.byte	0x04, 0x37
        /*0002*/ 	.short	(.L_43 - .L_42)
.L_42:
        /*0004*/ 	.word	0x00000082


	//----- nvinfo : EIATTR_KPARAM_INFO
	.align		4
.L_43:
        /*0008*/ 	.byte	0x04, 0x17
        /*000a*/ 	.short	(.L_45 - .L_44)
.L_44:
        /*000c*/ 	.word	0x00000000
        /*0010*/ 	.short	0x0004
        /*0012*/ 	.short	0x0018
        /*0014*/ 	.byte	0x00, 0xf5, 0x21, 0x00


	//----- nvinfo : EIATTR_KPARAM_INFO
	.align		4
.L_45:
        /*0018*/ 	.byte	0x04, 0x17
        /*001a*/ 	.short	(.L_47 - .L_46)
.L_46:
        /*001c*/ 	.word	0x00000000
        /*0020*/ 	.short	0x0003
        /*0022*/ 	.short	0x0010
        /*0024*/ 	.byte	0x00, 0xf5, 0x21, 0x00


	//----- nvinfo : EIATTR_KPARAM_INFO
	.align		4
.L_47:
        /*0028*/ 	.byte	0x04, 0x17
        /*002a*/ 	.short	(.L_49 - .L_48)
.L_48:
        /*002c*/ 	.word	0x00000000
        /*0030*/ 	.short	0x0002
        /*0032*/ 	.short	0x000c
        /*0034*/ 	.byte	0x00, 0xf0, 0x11, 0x00


	//----- nvinfo : EIATTR_KPARAM_INFO
	.align		4
.L_49:
        /*0038*/ 	.byte	0x04, 0x17
        /*003a*/ 	.short	(.L_51 - .L_50)
.L_50:
        /*003c*/ 	.word	0x00000000
        /*0040*/ 	.short	0x0001
        /*0042*/ 	.short	0x0008
        /*0044*/ 	.byte	0x00, 0xf0, 0x11, 0x00


	//----- nvinfo : EIATTR_KPARAM_INFO
	.align		4
.L_51:
        /*0048*/ 	.byte	0x04, 0x17
        /*004a*/ 	.short	(.L_53 - .L_52)
.L_52:
        /*004c*/ 	.word	0x00000000
        /*0050*/ 	.short	0x0000
        /*0052*/ 	.short	0x0000
        /*0054*/ 	.byte	0x00, 0xf5, 0x21, 0x00


	//----- nvinfo : EIATTR_SPARSE_MMA_MASK
	.align		4
.L_53:
        /*0058*/ 	.byte	0x03, 0x50
        /*005a*/ 	.short	0x0000


	//----- nvinfo : EIATTR_MAXREG_COUNT
	.align		4
        /*005c*/ 	.byte	0x03, 0x1b
        /*005e*/ 	.short	0x00ff


	//----- nvinfo : EIATTR_MERCURY_ISA_VERSION
	.align		4
        /*0060*/ 	.byte	0x03, 0x5f
        /*0062*/ 	.short	0x0101


	//----- nvinfo : EIATTR_VRC_CTA_INIT_COUNT
	.align		4
        /*0064*/ 	.byte	0x02, 0x4a
	.zero		1
	.zero		1


	//----- nvinfo : EIATTR_EXIT_INSTR_OFFSETS
	.align		4
        /*0068*/ 	.byte	0x04, 0x1c
        /*006a*/ 	.short	(.L_55 - .L_54)


	//   ....[0]....
.L_54:
        /*006c*/ 	.word	0x000000d0


	//   ....[1]....
        /*0070*/ 	.word	0x00000850


	//----- nvinfo : EIATTR_CRS_STACK_SIZE
	.align		4
.L_55:
        /*0074*/ 	.byte	0x04, 0x1e
        /*0076*/ 	.short	(.L_57 - .L_56)
.L_56:
        /*0078*/ 	.word	0x00000000


	//----- nvinfo : EIATTR_CBANK_PARAM_SIZE
	.align		4
.L_57:
        /*007c*/ 	.byte	0x03, 0x19
        /*007e*/ 	.short	0x0020


	//----- nvinfo : EIATTR_PARAM_CBANK
	.align		4
        /*0080*/ 	.byte	0x04, 0x0a
        /*0082*/ 	.short	(.L_59 - .L_58)
	.align		4
.L_58:
        /*0084*/ 	.word	index@(.nv.constant0._Z7it_convPhiiPiS_)
        /*0088*/ 	.short	0x0380
        /*008a*/ 	.short	0x0020


	//----- nvinfo : EIATTR_SW_WAR
	.align		4
.L_59:
        /*008c*/ 	.byte	0x04, 0x36
        /*008e*/ 	.short	(.L_61 - .L_60)
.L_60:
        /*0090*/ 	.word	0x00000008
.L_61:


//--------------------- .nv.info._Z7contourPhS_iS_ --------------------------
	.section	.nv.info._Z7contourPhS_iS_,"",@"SHT_CUDA_INFO"
	.sectionflags	@""
	.align	4


	//----- nvinfo : EIATTR_CUDA_API_VERSION
	.align		4
        /*0000*/ 	.byte	0x04, 0x37
        /*0002*/ 	.short	(.L_63 - .L_62)
.L_62:
        /*0004*/ 	.word	0x00000082


	//----- nvinfo : EIATTR_KPARAM_INFO
	.align		4
.L_63:
        /*0008*/ 	.byte	0x04, 0x17
        /*000a*/ 	.short	(.L_65 - .L_64)
.L_64:
        /*000c*/ 	.word	0x00000000
        /*0010*/ 	.short	0x0003
        /*0012*/ 	.short	0x0018
        /*0014*/ 	.byte	0x00, 0xf5, 0x21, 0x00


	//----- nvinfo : EIATTR_KPARAM_INFO
	.align		4
.L_65:
        /*0018*/ 	.byte	0x04, 0x17
        /*001a*/ 	.short	(.L_67 - .L_66)
.L_66:
        /*001c*/ 	.word	0x00000000
        /*0020*/ 	.short	0x0002
        /*0022*/ 	.short	0x0010
        /*0024*/ 	.byte	0x00, 0xf0, 0x11, 0x00


	//----- nvinfo : EIATTR_KPARAM_INFO
	.align		4
.L_67:
        /*0028*/ 	.byte	0x04, 0x17
        /*002a*/ 	.short	(.L_69 - .L_68)
.L_68:
        /*002c*/ 	.word	0x00000000
        /*0030*/ 	.short	0x0001
        /*0032*/ 	.short	0x0008
        /*0034*/ 	.byte	0x00, 0xf5, 0x21, 0x00


	//----- nvinfo : EIATTR_KPARAM_INFO
	.align		4
.L_69:
        /*0038*/ 	.byte	0x04, 0x17
        /*003a*/ 	.short	(.L_71 - .L_70)
.L_70:
        /*003c*/ 	.word	0x00000000
        /*0040*/ 	.short	0x0000
        /*0042*/ 	.short	0x0000
        /*0044*/ 	.byte	0x00, 0xf5, 0x21, 0x00


	//----- nvinfo : EIATTR_SPARSE_MMA_MASK
	.align		4
.L_71:
        /*0048*/ 	.byte	0x03, 0x50
        /*004a*/ 	.short	0x0000


	//----- nvinfo : EIATTR_MAXREG_COUNT
	.align		4
        /*004c*/ 	.byte	0x03, 0x1b
        /*004e*/ 	.short	0x00ff


	//----- nvinfo : EIATTR_MERCURY_ISA_VERSION
	.align		4
        /*0050*/ 	.byte	0x03, 0x5f
        /*0052*/ 	.short	0x0101


	//----- nvinfo : EIATTR_VRC_CTA_INIT_COUNT
	.align		4
        /*0054*/ 	.byte	0x02, 0x4a
	.zero		1
	.zero		1


	//----- nvinfo : EIATTR_EXIT_INSTR_OFFSETS
	.align		4
        /*0058*/ 	.byte	0x04, 0x1c
        /*005a*/ 	.short	(.L_73 - .L_72)


	//   ....[0]....
.L_72:
        /*005c*/ 	.word	0x000000d0


	//   ....[1]....
        /*0060*/ 	.word	0x00000500


	//----- nvinfo : EIATTR_CRS_STACK_SIZE
	.align		4
.L_73:
        /*0064*/ 	.byte	0x04, 0x1e
        /*0066*/ 	.short	(.L_75 - .L_74)
.L_74:
        /*0068*/ 	.word	0x00000000


	//----- nvinfo : EIATTR_CBANK_PARAM_SIZE
	.align		4
.L_75:
        /*006c*/ 	.byte	0x03, 0x19
        /*006e*/ 	.short	0x0020


	//----- nvinfo : EIATTR_PARAM_CBANK
	.align		4
        /*0070*/ 	.byte	0x04, 0x0a
        /*0072*/ 	.short	(.L_77 - .L_76)
	.align		4
.L_76:
        /*0074*/ 	.word	index@(.nv.constant0._Z7contourPhS_iS_)
        /*0078*/ 	.short	0x0380
        /*007a*/ 	.short	0x0020


	//----- nvinfo : EIATTR_SW_WAR
	.align		4
.L_77:
        /*007c*/ 	.byte	0x04, 0x36
        /*007e*/ 	.short	(.L_79 - .L_78)
.L_78:
        /*0080*/ 	.word	0x00000008
.L_79:


//--------------------- .nv.callgraph             --------------------------
	.section	.nv.callgraph,"",@"SHT_CUDA_CALLGRAPH"
	.align	4
	.sectionentsize	8
	.align		4
        /*0000*/ 	.word	0x00000000
	.align		4
        /*0004*/ 	.word	0xffffffff
	.align		4
        /*0008*/ 	.word	0x00000000
	.align		4
        /*000c*/ 	.word	0xfffffffe
	.align		4
        /*0010*/ 	.word	0x00000000
	.align		4
        /*0014*/ 	.word	0xfffffffd
	.align		4
        /*0018*/ 	.word	0x00000000
	.align		4
        /*001c*/ 	.word	0xfffffffc


//--------------------- .text._Z15rgb_img_to_grayPhS_S_S_i --------------------------
	.section	.text._Z15rgb_img_to_grayPhS_S_S_i,"ax",@progbits
	.align	128
        .global         _Z15rgb_img_to_grayPhS_S_S_i
        .type           _Z15rgb_img_to_grayPhS_S_S_i,@function
        .size           _Z15rgb_img_to_grayPhS_S_S_i,(.L_x_19 - _Z15rgb_img_to_grayPhS_S_S_i)
        .other          _Z15rgb_img_to_grayPhS_S_S_i,@"STO_CUDA_ENTRY STV_DEFAULT"
_Z15rgb_img_to_grayPhS_S_S_i:
.text._Z15rgb_img_to_grayPhS_S_S_i:
[----:B------:R-:W-:Y:S01]  /*0000*/  LDC R1, c[0x0][0x37c] ;  /* 0x0000df00ff017b82 */ /* 0x000fe20000000800 */
[----:B------:R-:W0:Y:S07]  /*0010*/  S2R R0, SR_TID.X ;  /* 0x0000000000007919 */ /* 0x000e2e0000002100 */
[----:B------:R-:W0:Y:S01]  /*0020*/  LDC R15, c[0x0][0x360] ;  /* 0x0000d800ff0f7b82 */ /* 0x000e220000000800 */
[----:B------:R-:W1:Y:S01]  /*0030*/  LDCU UR8, c[0x0][0x3a0] ;  /* 0x00007400ff0877ac */ /* 0x000e620008000800 */
[----:B------:R-:W2:Y:S06]  /*0040*/  S2R R3, SR_TID.Y ;  /* 0x0000000000037919 */ /* 0x000eac0000002200 */
[----:B------:R-:W0:Y:S08]  /*0050*/  S2UR UR4, SR_CTAID.X ;  /* 0x00000000000479c3 */ /* 0x000e300000002500 */
[----:B------:R-:W2:Y:S08]  /*0060*/  S2UR UR5, SR_CTAID.Y ;  /* 0x00000000000579c3 */ /* 0x000eb00000002600 */
[----:B------:R-:W2:Y:S01]  /*0070*/  LDC R2, c[0x0][0x364] ;  /* 0x0000d900ff027b82 */ /* 0x000ea20000000800 */
[----:B0-----:R-:W-:-:S02]  /*0080*/  IMAD R0, R15, UR4, R0 ;  /* 0x000000040f007c24 */ /* 0x001fc4000f8e0200 */
[----:B--2---:R-:W-:-:S04]  /*0090*/  IMAD R3, R2, UR5, R3 ;  /* 0x0000000502037c24 */ /* 0x004fc8000f8e0203 */
[----:B------:R-:W-:-:S05]  /*00a0*/  IMAD.IADD R0, R0, 0x1, -R3 ;  /* 0x0000000100007824 */ /* 0x000fca00078e0a03 */
[----:B------:R-:W-:-:S04]  /*00b0*/  IABS R3, R0 ;  /* 0x0000000000037213 */ /* 0x000fc80000000000 */
[----:B-1----:R-:W-:-:S13]  /*00c0*/  ISETP.GE.AND P0, PT, R3, UR8, PT ;  /* 0x0000000803007c0c */ /* 0x002fda000bf06270 */
[----:B------:R-:W-:Y:S05]  /*00d0*/  @P0 EXIT ;  /* 0x000000000000094d */ /* 0x000fea0003800000 */
[----:B------:R-:W0:Y:S01]  /*00e0*/  LDCU UR4, c[0x0][0x370] ;  /* 0x00006e00ff0477ac */ /* 0x000e220008000800 */
[----:B------:R-:W1:Y:S01]  /*00f0*/  LDCU UR5, c[0x0][0x374] ;  /* 0x00006e80ff0577ac */ /* 0x000e620008000800 */
[----:B------:R-:W2:Y:S01]  /*0100*/  LDCU.64 UR6, c[0x0][0x358] ;  /* 0x00006b00ff0677ac */ /* 0x000ea20008000a00 */
[----:B------:R-:W3:Y:S01]  /*0110*/  LDCU.128 UR12, c[0x0][0x380] ;  /* 0x00007000ff0c77ac */ /* 0x000ee20008000c00 */
[----:B------:R-:W4:Y:S01]  /*0120*/  LDCU.128 UR16, c[0x0][0x390] ;  /* 0x00007200ff1077ac */ /* 0x000f220008000c00 */
[----:B-1----:R-:W-:-:S04]  /*0130*/  IMAD R0, R2, UR5, RZ ;  /* 0x0000000502007c24 */ /* 0x002fc8000f8e02ff */
[----:B0-----:R-:W-:Y:S02]  /*0140*/  IMAD R15, R15, UR4, R0 ;  /* 0x000000040f0f7c24 */ /* 0x001fe4000f8e0200 */
[----:B--234-:R-:W-:-:S07]  /*0150*/  IMAD.MOV.U32 R0, RZ, RZ, R3 ;  /* 0x000000ffff007224 */ /* 0x01cfce00078e0003 */
.L_x_0:
[----:B------:R-:W-:Y:S02]  /*0160*/  SHF.R.S32.HI R14, RZ, 0x1f, R0 ;  /* 0x0000001fff0e7819 */ /* 0x000fe40000011400 */
[----:B------:R-:W-:-:S04]  /*0170*/  IADD3 R10, P0, PT, R0, UR14, RZ ;  /* 0x0000000e000a7c10 */ /* 0x000fc8000ff1e0ff */
[----:B------:R-:W-:Y:S02]  /*0180*/  IADD3.X R11, PT, PT, R14, UR15, RZ, P0, !PT ;  /* 0x0000000f0e0b7c10 */ /* 0x000fe400087fe4ff */
[----:B------:R-:W-:-:S03]  /*0190*/  IADD3 R8, P0, PT, R0, UR12, RZ ;  /* 0x0000000c00087c10 */ /* 0x000fc6000ff1e0ff */
[----:B------:R-:W2:Y:S01]  /*01a0*/  LDG.E.U8 R10, desc[UR6][R10.64] ;  /* 0x000000060a0a7981 */ /* 0x000ea2000c1e1100 */
[----:B------:R-:W-:Y:S02]  /*01b0*/  IADD3.X R9, PT, PT, R14, UR13, RZ, P0, !PT ;  /* 0x0000000d0e097c10 */ /* 0x000fe400087fe4ff */
[----:B------:R-:W-:-:S03]  /*01c0*/  IADD3 R12, P0, PT, R0, UR16, RZ ;  /* 0x00000010000c7c10 */ /* 0x000fc6000ff1e0ff */
[----:B------:R-:W3:Y:S01]  /*01d0*/  LDG.E.U8 R8, desc[UR6][R8.64] ;  /* 0x0000000608087981 */ /* 0x000ee2000c1e1100 */
[----:B------:R-:W-:-:S05]  /*01e0*/  IADD3.X R13, PT, PT, R14, UR17, RZ, P0, !PT ;  /* 0x000000110e0d7c10 */ /* 0x000fca00087fe4ff */
[----:B------:R-:W4:Y:S01]  /*01f0*/  LDG.E.U8 R6, desc[UR6][R12.64] ;  /* 0x000000060c067981 */ /* 0x000f22000c1e1100 */
[----:B------:R-:W-:Y:S01]  /*0200*/  UMOV UR4, 0xae147ae1 ;  /* 0xae147ae100047882 */ /* 0x000fe20000000000 */
[----:B------:R-:W-:Y:S01]  /*0210*/  UMOV UR5, 0x3fe2e147 ;  /* 0x3fe2e14700057882 */ /* 0x000fe20000000000 */
[----:B0-2---:R-:W0:Y:S08]  /*0220*/  I2F.F64.U16 R4, R10 ;  /* 0x0000000a00047312 */ /* 0x005e300000101800 */
[----:B---3--:R-:W1:Y:S01]  /*0230*/  I2F.F64.U16 R2, R8 ;  /* 0x0000000800027312 */ /* 0x008e620000101800 */
[----:B0-----:R-:W-:-:S07]  /*0240*/  DMUL R4, R4, UR4 ;  /* 0x0000000404047c28 */ /* 0x001fce0008000000 */
[----:B----4-:R-:W0:Y:S01]  /*0250*/  I2F.F64.U16 R6, R6 ;  /* 0x0000000600067312 */ /* 0x010e220000101800 */
[----:B------:R-:W-:Y:S01]  /*0260*/  UMOV UR4, 0x33333333 ;  /* 0x3333333300047882 */ /* 0x000fe20000000000 */
[----:B------:R-:W-:Y:S02]  /*0270*/  UMOV UR5, 0x3fd33333 ;  /* 0x3fd3333300057882 */ /* 0x000fe40000000000 */
[----:B-1----:R-:W-:Y:S01]  /*0280*/  DFMA R2, R2, UR4, R4 ;  /* 0x0000000402027c2b */ /* 0x002fe20008000004 */
[----:B------:R-:W-:Y:S01]  /*0290*/  UMOV UR4, 0xc28f5c29 ;  /* 0xc28f5c2900047882 */ /* 0x000fe20000000000 */
[----:B------:R-:W-:Y:S01]  /*02a0*/  UMOV UR5, 0x3fbc28f5 ;  /* 0x3fbc28f500057882 */ /* 0x000fe20000000000 */
[----:B------:R-:W-:Y:S01]  /*02b0*/  IADD3 R4, P0, PT, R0, UR18, RZ ;  /* 0x0000001200047c10 */ /* 0x000fe2000ff1e0ff */
[----:B------:R-:W-:-:S03]  /*02c0*/  IMAD.IADD R0, R15, 0x1, R0 ;  /* 0x000000010f007824 */ /* 0x000fc600078e0200 */
[----:B------:R-:W-:Y:S01]  /*02d0*/  IADD3.X R5, PT, PT, R14, UR19, RZ, P0, !PT ;  /* 0x000000130e057c10 */ /* 0x000fe200087fe4ff */
[----:B0-----:R-:W-:Y:S01]  /*02e0*/  DFMA R2, R6, UR4, R2 ;  /* 0x0000000406027c2b */ /* 0x001fe20008000002 */
[----:B------:R-:W-:-:S09]  /*02f0*/  ISETP.GE.AND P0, PT, R0, UR8, PT ;  /* 0x0000000800007c0c */ /* 0x000fd2000bf06270 */
[----:B------:R-:W0:Y:S02]  /*0300*/  F2I.U32.F64.TRUNC R3, R2 ;  /* 0x0000000200037311 */ /* 0x000e24000030d000 */
[----:B0-----:R0:W-:Y:S02]  /*0310*/  STG.E.U8 desc[UR6][R4.64], R3 ;  /* 0x0000000304007986 */ /* 0x0011e4000c101106 */
[----:B------:R-:W-:Y:S05]  /*0320*/  @!P0 BRA `(.L_x_0) ;  /* 0xfffffffc008c8947 */ /* 0x000fea000383ffff */
[----:B------:R-:W-:Y:S05]  /*0330*/  EXIT ;  /* 0x000000000000794d */ /* 0x000fea0003800000 */
.L_x_1:
[----:B------:R-:W-:-:S00]  /*0340*/  BRA `(.L_x_1) ;  /* 0xfffffffc00fc7947 */ /* 0x000fc0000383ffff */
[----:B------:R-:W-:-:S00]  /*0350*/  NOP ;  /* 0x0000000000007918 */ /* 0x000fc00000000000 */
        /* <DEDUP_REMOVED lines=10> */
.L_x_19:


//--------------------- .text._Z7it_convPhiiPiS_  --------------------------
	.section	.text._Z7it_convPhiiPiS_,"ax",@progbits
	.align	128
        .global         _Z7it_convPhiiPiS_
        .type           _Z7it_convPhiiPiS_,@function
        .size           _Z7it_convPhiiPiS_,(.L_x_20 - _Z7it_convPhiiPiS_)
        .other          _Z7it_convPhiiPiS_,@"STO_CUDA_ENTRY STV_DEFAULT"
_Z7it_convPhiiPiS_:
.text._Z7it_convPhiiPiS_:
        /* <DEDUP_REMOVED lines=14> */
[----:B------:R-:W0:Y:S01]  /*00e0*/  LDC R11, c[0x0][0x38c] ;  /* 0x0000e300ff0b7b82 */ /* 0x000e220000000800 */
[----:B------:R-:W1:Y:S01]  /*00f0*/  LDCU UR4, c[0x0][0x370] ;  /* 0x00006e00ff0477ac */ /* 0x000e620008000800 */
[----:B------:R-:W2:Y:S06]  /*0100*/  LDCU UR5, c[0x0][0x374] ;  /* 0x00006e80ff0577ac */ /* 0x000eac0008000800 */
[----:B------:R-:W3:Y:S01]  /*0110*/  LDC R13, c[0x0][0x38c] ;  /* 0x0000e300ff0d7b82 */ /* 0x000ee20000000800 */
[----:B------:R-:W4:Y:S01]  /*0120*/  LDCU.64 UR6, c[0x0][0x358] ;  /* 0x00006b00ff0677ac */ /* 0x000f220008000a00 */
[----:B------:R-:W0:Y:S06]  /*0130*/  LDCU UR10, c[0x0][0x388] ;  /* 0x00007100ff0a77ac */ /* 0x000e2c0008000800 */
[----:B------:R-:W3:Y:S01]  /*0140*/  LDC.64 R4, c[0x0][0x390] ;  /* 0x0000e400ff047b82 */ /* 0x000ee20000000a00 */
[----:B------:R-:W0:Y:S01]  /*0150*/  LDCU.64 UR8, c[0x0][0x398] ;  /* 0x00007300ff0877ac */ /* 0x000e220008000a00 */
[----:B--2---:R-:W-:Y:S01]  /*0160*/  IMAD R10, R10, UR5, RZ ;  /* 0x000000050a0a7c24 */ /* 0x004fe2000f8e02ff */
[----:B0-----:R-:W-:-:S05]  /*0170*/  IABS R0, R11 ;  /* 0x0000000b00007213 */ /* 0x001fca0000000000 */
[----:B------:R-:W0:Y:S01]  /*0180*/  LDC.64 R6, c[0x0][0x380] ;  /* 0x0000e000ff067b82 */ /* 0x000e220000000a00 */
[----:B-1----:R-:W-:Y:S01]  /*0190*/  IMAD R10, R9, UR4, R10 ;  /* 0x00000004090a7c24 */ /* 0x002fe2000f8e020a */
[----:B------:R-:W1:Y:S08]  /*01a0*/  I2F.RP R8, R0 ;  /* 0x0000000000087306 */ /* 0x000e700000209400 */
[----:B-1----:R-:W1:Y:S02]  /*01b0*/  MUFU.RCP R8, R8 ;  /* 0x0000000800087308 */ /* 0x002e640000001000 */
[----:B-1----:R-:W-:-:S06]  /*01c0*/  VIADD R2, R8, 0xffffffe ;  /* 0x0ffffffe08027836 */ /* 0x002fcc0000000000 */
[----:B------:R1:W2:Y:S02]  /*01d0*/  F2I.FTZ.U32.TRUNC.NTZ R3, R2 ;  /* 0x0000000200037305 */ /* 0x0002a4000021f000 */
[----:B-1----:R-:W-:Y:S02]  /*01e0*/  IMAD.MOV.U32 R2, RZ, RZ, RZ ;  /* 0x000000ffff027224 */ /* 0x002fe400078e00ff */
[----:B--2---:R-:W-:-:S04]  /*01f0*/  IMAD.MOV R15, RZ, RZ, -R3 ;  /* 0x000000ffff0f7224 */ /* 0x004fc800078e0a03 */
[----:B------:R-:W-:-:S04]  /*0200*/  IMAD R15, R15, R0, RZ ;  /* 0x000000000f0f7224 */ /* 0x000fc800078e02ff */
[----:B0--34-:R-:W-:-:S07]  /*0210*/  IMAD.HI.U32 R12, R3, R15, R2 ;  /* 0x0000000f030c7227 */ /* 0x019fce00078e0002 */
.L_x_4:
[----:B0-----:R0:W5:Y:S01]  /*0220*/  LDG.E R18, desc[UR6][R4.64+0x20] ;  /* 0x0000200604127981 */ /* 0x001162000c1e1900 */
[----:B------:R-:W-:Y:S01]  /*0230*/  IABS R3, R14 ;  /* 0x0000000e00037213 */ /* 0x000fe20000000000 */
[----:B------:R-:W-:Y:S01]  /*0240*/  IMAD.MOV.U32 R9, RZ, RZ, RZ ;  /* 0x000000ffff097224 */ /* 0x000fe200078e00ff */
[----:B------:R-:W-:Y:S01]  /*0250*/  IABS R8, R13 ;  /* 0x0000000d00087213 */ /* 0x000fe20000000000 */
[----:B------:R0:W5:Y:S01]  /*0260*/  LDG.E R21, desc[UR6][R4.64+0x1c] ;  /* 0x00001c0604157981 */ /* 0x000162000c1e1900 */
[----:B------:R-:W-:Y:S01]  /*0270*/  ISETP.GE.AND P1, PT, R14, RZ, PT ;  /* 0x000000ff0e00720c */ /* 0x000fe20003f26270 */
[----:B------:R-:W-:Y:S01]  /*0280*/  IMAD.HI.U32 R12, R12, R3, RZ ;  /* 0x000000030c0c7227 */ /* 0x000fe200078e00ff */
[----:B------:R-:W-:-:S04]  /*0290*/  LOP3.LUT R15, RZ, R13, RZ, 0x33, !PT ;  /* 0x0000000dff0f7212 */ /* 0x000fc800078e33ff */
[----:B------:R-:W-:-:S05]  /*02a0*/  IADD3 R12, PT, PT, -R12, RZ, RZ ;  /* 0x000000ff0c0c7210 */ /* 0x000fca0007ffe1ff */
[----:B------:R-:W-:-:S05]  /*02b0*/  IMAD R3, R8, R12, R3 ;  /* 0x0000000c08037224 */ /* 0x000fca00078e0203 */
[----:B------:R-:W-:-:S13]  /*02c0*/  ISETP.GT.U32.AND P0, PT, R0, R3, PT ;  /* 0x000000030000720c */ /* 0x000fda0003f04070 */
[----:B------:R-:W-:-:S05]  /*02d0*/  @!P0 IMAD.IADD R3, R3, 0x1, -R8 ;  /* 0x0000000103038824 */ /* 0x000fca00078e0a08 */
[----:B------:R-:W-:Y:S02]  /*02e0*/  ISETP.GT.U32.AND P0, PT, R0, R3, PT ;  /* 0x000000030000720c */ /* 0x000fe40003f04070 */
[----:B------:R-:W-:-:S04]  /*02f0*/  IADD3 R0, PT, PT, R15, R14, RZ ;  /* 0x0000000e0f007210 */ /* 0x000fc80007ffe0ff */
[----:B------:R-:W-:-:S07]  /*0300*/  IADD3 R2, P3, PT, R0, R6, RZ ;  /* 0x0000000600027210 */ /* 0x000fce0007f7e0ff */
[----:B------:R-:W-:Y:S01]  /*0310*/  @!P0 IMAD.IADD R3, R3, 0x1, -R8 ;  /* 0x0000000103038824 */ /* 0x000fe200078e0a08 */
[----:B------:R-:W-:-:S03]  /*0320*/  ISETP.NE.AND P0, PT, R13, RZ, PT ;  /* 0x000000ff0d00720c */ /* 0x000fc60003f05270 */
[----:B------:R-:W-:-:S05]  /*0330*/  @!P1 IMAD.MOV R3, RZ, RZ, -R3 ;  /* 0x000000ffff039224 */ /* 0x000fca00078e0a03 */
[----:B------:R-:W-:-:S04]  /*0340*/  SEL R3, R15, R3, !P0 ;  /* 0x000000030f037207 */ /* 0x000fc80004000000 */
[----:B------:R-:W-:Y:S02]  /*0350*/  ISETP.NE.AND P1, PT, R3, RZ, PT ;  /* 0x000000ff0300720c */ /* 0x000fe40003f25270 */
[----:B------:R-:W-:Y:S02]  /*0360*/  LEA.HI.X.SX32 R3, R0, R7, 0x1, P3 ;  /* 0x0000000700037211 */ /* 0x000fe400018f0eff */
[----:B------:R-:W1:Y:S01]  /*0370*/  I2F.RP R0, R8 ;  /* 0x0000000800007306 */ /* 0x000e620000209400 */
[C---:B------:R-:W-:Y:S02]  /*0380*/  IADD3 R19, PT, PT, R14.reuse, 0x1, RZ ;  /* 0x000000010e137810 */ /* 0x040fe40007ffe0ff */
[----:B------:R-:W-:-:S05]  /*0390*/  ISETP.LT.OR P2, PT, R14, R13, !P1 ;  /* 0x0000000d0e00720c */ /* 0x000fca0004f41670 */
[----:B-1----:R-:W1:Y:S01]  /*03a0*/  MUFU.RCP R0, R0 ;  /* 0x0000000000007308 */ /* 0x002e620000001000 */
[----:B------:R-:W-:-:S07]  /*03b0*/  IABS R20, R19 ;  /* 0x0000001300147213 */ /* 0x000fce0000000000 */
[----:B------:R0:W5:Y:S01]  /*03c0*/  @!P2 LDG.E.U8 R9, desc[UR6][R2.64] ;  /* 0x000000060209a981 */ /* 0x000162000c1e1100 */
[----:B-1----:R-:W-:-:S04]  /*03d0*/  VIADD R16, R0, 0xffffffe ;  /* 0x0ffffffe00107836 */ /* 0x002fc80000000000 */
[----:B------:R1:W2:Y:S02]  /*03e0*/  F2I.FTZ.U32.TRUNC.NTZ R17, R16 ;  /* 0x0000001000117305 */ /* 0x0002a4000021f000 */
[----:B-1----:R-:W-:Y:S02]  /*03f0*/  IMAD.MOV.U32 R16, RZ, RZ, RZ ;  /* 0x000000ffff107224 */ /* 0x002fe400078e00ff */
[----:B--2---:R-:W-:-:S04]  /*0400*/  IMAD.MOV R23, RZ, RZ, -R17 ;  /* 0x000000ffff177224 */ /* 0x004fc800078e0a11 */
[----:B------:R-:W-:-:S04]  /*0410*/  IMAD R23, R23, R8, RZ ;  /* 0x0000000817177224 */ /* 0x000fc800078e02ff */
[----:B------:R-:W-:-:S04]  /*0420*/  IMAD.HI.U32 R12, R17, R23, R16 ;  /* 0x00000017110c7227 */ /* 0x000fc800078e0010 */
[----:B------:R-:W-:-:S04]  /*0430*/  IMAD.MOV.U32 R17, RZ, RZ, R20 ;  /* 0x000000ffff117224 */ /* 0x000fc800078e0014 */
[----:B------:R-:W-:-:S04]  /*0440*/  IMAD.HI.U32 R0, R12, R17, RZ ;  /* 0x000000110c007227 */ /* 0x000fc800078e00ff */
[----:B------:R-:W-:-:S04]  /*0450*/  IMAD.MOV R0, RZ, RZ, -R0 ;  /* 0x000000ffff007224 */ /* 0x000fc800078e0a00 */
[----:B------:R-:W-:Y:S01]  /*0460*/  IMAD R17, R8, R0, R17 ;  /* 0x0000000008117224 */ /* 0x000fe200078e0211 */
[----:B------:R-:W-:-:S04]  /*0470*/  MOV R0, R8 ;  /* 0x0000000800007202 */ /* 0x000fc80000000f00 */
[----:B------:R-:W-:Y:S02]  /*0480*/  ISETP.GT.U32.AND P2, PT, R0, R17, PT ;  /* 0x000000110000720c */ /* 0x000fe40003f44070 */
[----:B------:R-:W-:-:S11]  /*0490*/  ISETP.GE.AND P3, PT, R19, RZ, PT ;  /* 0x000000ff1300720c */ /* 0x000fd60003f66270 */
[----:B------:R-:W-:-:S05]  /*04a0*/  @!P2 IMAD.IADD R17, R17, 0x1, -R8 ;  /* 0x000000011111a824 */ /* 0x000fca00078e0a08 */
[----:B------:R-:W-:-:S13]  /*04b0*/  ISETP.GT.U32.AND P2, PT, R0, R17, PT ;  /* 0x000000110000720c */ /* 0x000fda0003f44070 */
[----:B------:R-:W-:-:S04]  /*04c0*/  @!P2 IMAD.IADD R17, R17, 0x1, -R8 ;  /* 0x000000011111a824 */ /* 0x000fc800078e0a08 */
[----:B------:R-:W-:-:S05]  /*04d0*/  @!P3 IMAD.MOV R17, RZ, RZ, -R17 ;  /* 0x000000ffff11b224 */ /* 0x000fca00078e0a11 */
[----:B------:R-:W-:Y:S02]  /*04e0*/  SEL R17, R15, R17, !P0 ;  /* 0x000000110f117207 */ /* 0x000fe40004000000 */
[CC--:B------:R-:W-:Y:S02]  /*04f0*/  ISETP.GE.AND P0, PT, R14.reuse, R13.reuse, PT ;  /* 0x0000000d0e00720c */ /* 0x0c0fe40003f06270 */
[----:B------:R-:W-:Y:S01]  /*0500*/  IADD3 R8, PT, PT, R14, R13, RZ ;  /* 0x0000000d0e087210 */ /* 0x000fe20007ffe0ff */
[----:B------:R-:W-:Y:S01]  /*0510*/  BSSY.RECONVERGENT B0, `(.L_x_2) ;  /* 0x000000c000007945 */ /* 0x000fe20003800200 */
[----:B------:R-:W-:Y:S01]  /*0520*/  ISETP.NE.AND P2, PT, R17, RZ, PT ;  /* 0x000000ff1100720c */ /* 0x000fe20003f45270 */
[----:B------:R-:W-:Y:S01]  /*0530*/  IMAD.MOV.U32 R15, RZ, RZ, RZ ;  /* 0x000000ffff0f7224 */ /* 0x000fe200078e00ff */
[C---:B------:R-:W-:Y:S02]  /*0540*/  ISETP.GE.AND P4, PT, R8.reuse, UR10, PT ;  /* 0x0000000a08007c0c */ /* 0x040fe4000bf86270 */
[----:B------:R-:W-:-:S02]  /*0550*/  ISETP.GE.OR P5, PT, R8, UR10, !P1 ;  /* 0x0000000a08007c0c */ /* 0x000fc4000cfa6670 */
[----:B------:R-:W-:Y:S02]  /*0560*/  IADD3 R8, P3, PT, R14, R6, RZ ;  /* 0x000000060e087210 */ /* 0x000fe40007f7e0ff */
[----:B------:R-:W-:Y:S02]  /*0570*/  SHF.R.S32.HI R16, RZ, 0x1f, R14 ;  /* 0x0000001fff107819 */ /* 0x000fe4000001140e */
[----:B------:R-:W-:Y:S01]  /*0580*/  PRMT R19, RZ, 0x7610, R19 ;  /* 0x00007610ff137816 */ /* 0x000fe20000000013 */
[----:B0-----:R-:W-:Y:S08]  /*0590*/  @!P0 BRA `(.L_x_3) ;  /* 0x00000000000c8947 */ /* 0x001ff00003800000 */
[----:B------:R-:W-:Y:S01]  /*05a0*/  ISETP.NE.AND P0, PT, R17, RZ, PT ;  /* 0x000000ff1100720c */ /* 0x000fe20003f05270 */
[----:B------:R0:W5:-:S12]  /*05b0*/  LDG.E.U8 R19, desc[UR6][R2.64+0x1] ;  /* 0x0000010602137981 */ /* 0x000158000c1e1100 */
[----:B------:R0:W5:Y:S02]  /*05c0*/  @P0 LDG.E.U8 R15, desc[UR6][R2.64+0x2] ;  /* 0x00000206020f0981 */ /* 0x000164000c1e1100 */
.L_x_3:
[----:B------:R-:W-:Y:S05]  /*05d0*/  BSYNC.RECONVERGENT B0 ;  /* 0x0000000000007941 */ /* 0x000fea0003800200 */
.L_x_2:
[----:B-----5:R-:W-:Y:S01]  /*05e0*/  IMAD R24, R18, R9, RZ ;  /* 0x0000000912187224 */ /* 0x020fe200078e02ff */
[----:B------:R-:W2:Y:S01]  /*05f0*/  LDG.E R22, desc[UR6][R4.64+0x18] ;  /* 0x0000180604167981 */ /* 0x000ea2000c1e1900 */
[----:B------:R-:W-:Y:S01]  /*0600*/  IMAD.MOV.U32 R20, RZ, RZ, RZ ;  /* 0x000000ffff147224 */ /* 0x000fe200078e00ff */
[----:B------:R-:W-:Y:S01]  /*0610*/  PLOP3.LUT P0, PT, PT, PT, PT, 0x80, 0x8 ;  /* 0x000000000008781c */ /* 0x000fe20003f0f070 */
[----:B------:R-:W-:Y:S02]  /*0620*/  IMAD.X R9, R16, 0x1, R7, P3 ;  /* 0x0000000110097824 */ /* 0x000fe400018e0607 */
[----:B------:R-:W-:Y:S01]  /*0630*/  HFMA2 R17, -RZ, RZ, 0, 0 ;  /* 0x00000000ff117431 */ /* 0x000fe200000001ff */
[----:B0-----:R-:W-:Y:S01]  /*0640*/  LOP3.LUT R3, R19, 0xff, RZ, 0xc0, !PT ;  /* 0x000000ff13037812 */ /* 0x001fe200078ec0ff */
[----:B------:R-:W3:Y:S01]  /*0650*/  LDG.E R27, desc[UR6][R4.64+0x10] ;  /* 0x00001006041b7981 */ /* 0x000ee2000c1e1900 */
[----:B------:R-:W-:-:S03]  /*0660*/  IADD3 R2, P3, PT, R8, R13, RZ ;  /* 0x0000000d08027210 */ /* 0x000fc60007f7e0ff */
[----:B------:R-:W4:Y:S04]  /*0670*/  @P1 LDG.E.U8 R20, desc[UR6][R8.64+-0x1] ;  /* 0xffffff0608141981 */ /* 0x000f28000c1e1100 */
[----:B------:R-:W4:Y:S01]  /*0680*/  LDG.E R19, desc[UR6][R4.64+0x14] ;  /* 0x0000140604137981 */ /* 0x000f22000c1e1900 */
[----:B------:R-:W-:Y:S01]  /*0690*/  IMAD R21, R3, R21, R24 ;  /* 0x0000001503157224 */ /* 0x000fe200078e0218 */
[----:B------:R-:W-:Y:S02]  /*06a0*/  CS2R R24, SRZ ;  /* 0x0000000000187805 */ /* 0x000fe4000001ff00 */
[----:B------:R-:W3:Y:S01]  /*06b0*/  LDG.E.U8 R18, desc[UR6][R8.64] ;  /* 0x0000000608127981 */ /* 0x000ee2000c1e1100 */
[----:B------:R-:W-:Y:S02]  /*06c0*/  @!P4 PLOP3.LUT P0, PT, P2, PT, PT, 0x8, 0x80 ;  /* 0x000000000080c81c */ /* 0x000fe4000170e170 */
[----:B------:R-:W-:Y:S01]  /*06d0*/  LEA.HI.X.SX32 R3, R11, R9, 0x1, P3 ;  /* 0x000000090b037211 */ /* 0x000fe200018f0eff */
[----:B------:R-:W3:Y:S04]  /*06e0*/  @P2 LDG.E.U8 R17, desc[UR6][R8.64+0x1] ;  /* 0x0000010608112981 */ /* 0x000ee8000c1e1100 */
[----:B------:R-:W3:Y:S01]  /*06f0*/  LDG.E R26, desc[UR6][R4.64+0xc] ;  /* 0x00000c06041a7981 */ /* 0x000ee2000c1e1900 */
[----:B------:R-:W-:-:S03]  /*0700*/  IMAD.MOV.U32 R23, RZ, RZ, RZ ;  /* 0x000000ffff177224 */ /* 0x000fc600078e00ff */
[----:B------:R-:W3:Y:S04]  /*0710*/  @!P5 LDG.E.U8 R25, desc[UR6][R2.64+-0x1] ;  /* 0xffffff060219d981 */ /* 0x000ee8000c1e1100 */
[----:B------:R-:W3:Y:S04]  /*0720*/  LDG.E R28, desc[UR6][R4.64+0x8] ;  /* 0x00000806041c7981 */ /* 0x000ee8000c1e1900 */
[----:B------:R-:W3:Y:S04]  /*0730*/  @!P4 LDG.E.U8 R24, desc[UR6][R2.64] ;  /* 0x000000060218c981 */ /* 0x000ee8000c1e1100 */
[----:B------:R-:W3:Y:S04]  /*0740*/  LDG.E R9, desc[UR6][R4.64+0x4] ;  /* 0x0000040604097981 */ /* 0x000ee8000c1e1900 */
[----:B------:R0:W3:Y:S04]  /*0750*/  @!P0 LDG.E.U8 R23, desc[UR6][R2.64+0x1] ;  /* 0x0000010602178981 */ /* 0x0000e8000c1e1100 */
[----:B------:R-:W3:Y:S01]  /*0760*/  LDG.E R8, desc[UR6][R4.64] ;  /* 0x0000000604087981 */ /* 0x000ee2000c1e1900 */
[----:B0-----:R-:W-:-:S04]  /*0770*/  IADD3 R2, P0, PT, R14, UR8, RZ ;  /* 0x000000080e027c10 */ /* 0x001fc8000ff1e0ff */
[----:B------:R-:W-:Y:S01]  /*0780*/  IADD3.X R3, PT, PT, R16, UR9, RZ, P0, !PT ;  /* 0x0000000910037c10 */ /* 0x000fe200087fe4ff */
[----:B------:R-:W-:-:S05]  /*0790*/  IMAD.IADD R14, R10, 0x1, R14 ;  /* 0x000000010a0e7824 */ /* 0x000fca00078e020e */
[----:B------:R-:W-:Y:S01]  /*07a0*/  ISETP.GE.AND P0, PT, R14, UR10, PT ;  /* 0x0000000a0e007c0c */ /* 0x000fe2000bf06270 */
[----:B--2---:R-:W-:-:S04]  /*07b0*/  IMAD R15, R22, R15, R21 ;  /* 0x0000000f160f7224 */ /* 0x004fc800078e0215 */
[----:B----4-:R-:W-:-:S04]  /*07c0*/  IMAD R15, R19, R20, R15 ;  /* 0x00000014130f7224 */ /* 0x010fc800078e020f */
[----:B---3--:R-:W-:-:S04]  /*07d0*/  IMAD R15, R18, R27, R15 ;  /* 0x0000001b120f7224 */ /* 0x008fc800078e020f */
[----:B------:R-:W-:-:S04]  /*07e0*/  IMAD R15, R26, R17, R15 ;  /* 0x000000111a0f7224 */ /* 0x000fc800078e020f */
[----:B------:R-:W-:-:S04]  /*07f0*/  IMAD R15, R28, R25, R15 ;  /* 0x000000191c0f7224 */ /* 0x000fc800078e020f */
[----:B------:R-:W-:-:S04]  /*0800*/  IMAD R9, R9, R24, R15 ;  /* 0x0000001809097224 */ /* 0x000fc800078e020f */
[----:B------:R-:W-:-:S05]  /*0810*/  IMAD R8, R8, R23, R9 ;  /* 0x0000001708087224 */ /* 0x000fca00078e0209 */
[----:B------:R-:W-:-:S05]  /*0820*/  IABS R9, R8 ;  /* 0x0000000800097213 */ /* 0x000fca0000000000 */
[----:B------:R0:W-:Y:S01]  /*0830*/  STG.E.U8 desc[UR6][R2.64], R9 ;  /* 0x0000000902007986 */ /* 0x0001e2000c101106 */
[----:B------:R-:W-:Y:S05]  /*0840*/  @!P0 BRA `(.L_x_4) ;  /* 0xfffffff800748947 */ /* 0x000fea000383ffff */
[----:B------:R-:W-:Y:S05]  /*0850*/  EXIT ;  /* 0x000000000000794d */ /* 0x000fea0003800000 */
.L_x_5:
        /* <DEDUP_REMOVED lines=10> */
.L_x_20:


//--------------------- .text._Z7contourPhS_iS_   --------------------------
	.section	.text._Z7contourPhS_iS_,"ax",@progbits
	.align	128
        .global         _Z7contourPhS_iS_
        .type           _Z7contourPhS_iS_,@function
        .size           _Z7contourPhS_iS_,(.L_x_18 - _Z7contourPhS_iS_)
        .other          _Z7contourPhS_iS_,@"STO_CUDA_ENTRY STV_DEFAULT"
_Z7contourPhS_iS_:
.text._Z7contourPhS_iS_:
        /* <DEDUP_REMOVED lines=17> */
[----:B------:R-:W3:Y:S01]  /*0110*/  LDCU UR16, c[0x0][0x390] ;  /* 0x00007200ff1077ac */ /* 0x000ee20008000800 */
[----:B------:R-:W4:Y:S01]  /*0120*/  LDCU.64 UR8, c[0x0][0x380] ;  /* 0x00007000ff0877ac */ /* 0x000f220008000a00 */
[----:B------:R-:W0:Y:S01]  /*0130*/  LDCU.64 UR10, c[0x0][0x388] ;  /* 0x00007100ff0a77ac */ /* 0x000e220008000a00 */
[----:B-1----:R-:W-:Y:S01]  /*0140*/  IMAD R2, R2, UR5, RZ ;  /* 0x0000000502027c24 */ /* 0x002fe2000f8e02ff */
[----:B------:R-:W1:Y:S03]  /*0150*/  LDCU.64 UR12, c[0x0][0x398] ;  /* 0x00007300ff0c77ac */ /* 0x000e660008000a00 */
[----:B0-234-:R-:W-:-:S07]  /*0160*/  IMAD R2, R5, UR4, R2 ;  /* 0x0000000405027c24 */ /* 0x01dfce000f8e0202 */
.L_x_10:
[----:B------:R-:W-:Y:S02]  /*0170*/  SHF.R.S32.HI R4, RZ, 0x1f, R3 ;  /* 0x0000001fff047819 */ /* 0x000fe40000011403 */
[----:B0-----:R-:W-:-:S04]  /*0180*/  IADD3 R6, P0, PT, R3, UR8, RZ ;  /* 0x0000000803067c10 */ /* 0x001fc8000ff1e0ff */
[----:B------:R-:W-:-:S05]  /*0190*/  IADD3.X R7, PT, PT, R4, UR9, RZ, P0, !PT ;  /* 0x0000000904077c10 */ /* 0x000fca00087fe4ff */
[----:B------:R-:W2:Y:S01]  /*01a0*/  LDG.E.U8 R6, desc[UR6][R6.64] ;  /* 0x0000000606067981 */ /* 0x000ea2000c1e1100 */
[----:B------:R-:W-:Y:S01]  /*01b0*/  BSSY.RECONVERGENT B0, `(.L_x_6) ;  /* 0x0000004000007945 */ /* 0x000fe20003800200 */
[----:B------:R-:W-:Y:S01]  /*01c0*/  MOV R0, 0x1f0 ;  /* 0x000001f000007802 */ /* 0x000fe20000000f00 */
[----:B--2---:R0:W2:Y:S06]  /*01d0*/  I2F.F64.U16 R26, R6 ;  /* 0x00000006001a7312 */ /* 0x0040ac0000101800 */
[----:B012---:R-:W-:Y:S05]  /*01e0*/  CALL.REL.NOINC `($_Z7contourPhS_iS_$__internal_accurate_pow) ;  /* 0x00000004007c7944 */ /* 0x007fea0003c00000 */
[----:B------:R-:W-:Y:S05]  /*01f0*/  BSYNC.RECONVERGENT B0 ;  /* 0x0000000000007941 */ /* 0x000fea0003800200 */
.L_x_6:
[----:B------:R-:W-:-:S04]  /*0200*/  IADD3 R8, P0, PT, R3, UR10, RZ ;  /* 0x0000000a03087c10 */ /* 0x000fc8000ff1e0ff */
[----:B------:R-:W-:-:S05]  /*0210*/  IADD3.X R9, PT, PT, R4, UR11, RZ, P0, !PT ;  /* 0x0000000b04097c10 */ /* 0x000fca00087fe4ff */
[----:B------:R-:W2:Y:S01]  /*0220*/  LDG.E.U8 R5, desc[UR6][R8.64] ;  /* 0x0000000608057981 */ /* 0x000ea2000c1e1100 */
[C---:B------:R-:W-:Y:S01]  /*0230*/  ISETP.NE.AND P0, PT, R6.reuse, RZ, PT ;  /* 0x000000ff0600720c */ /* 0x040fe20003f05270 */
[----:B------:R-:W-:Y:S01]  /*0240*/  BSSY.RECONVERGENT B0, `(.L_x_7) ;  /* 0x0000009000007945 */ /* 0x000fe20003800200 */
[----:B------:R-:W-:Y:S02]  /*0250*/  ISETP.NE.AND P1, PT, R6, 0x1, PT ;  /* 0x000000010600780c */ /* 0x000fe40003f25270 */
[----:B------:R-:W-:Y:S02]  /*0260*/  FSEL R6, R10, RZ, P0 ;  /* 0x000000ff0a067208 */ /* 0x000fe40000000000 */
[----:B------:R-:W-:Y:S02]  /*0270*/  FSEL R12, R12, RZ, P0 ;  /* 0x000000ff0c0c7208 */ /* 0x000fe40000000000 */
[----:B------:R-:W-:Y:S02]  /*0280*/  FSEL R6, R6, RZ, P1 ;  /* 0x000000ff06067208 */ /* 0x000fe40000800000 */
[----:B------:R-:W-:-:S02]  /*0290*/  FSEL R7, R12, 1.875, P1 ;  /* 0x3ff000000c077808 */ /* 0x000fc40000800000 */
[----:B------:R-:W-:Y:S01]  /*02a0*/  MOV R0, 0x2d0 ;  /* 0x000002d000007802 */ /* 0x000fe20000000f00 */
[----:B--2---:R0:W1:Y:S06]  /*02b0*/  I2F.F64.U16 R26, R5 ;  /* 0x00000005001a7312 */ /* 0x00406c0000101800 */
[----:B01----:R-:W-:Y:S05]  /*02c0*/  CALL.REL.NOINC `($_Z7contourPhS_iS_$__internal_accurate_pow) ;  /* 0x0000000400447944 */ /* 0x003fea0003c00000 */
[----:B------:R-:W-:Y:S05]  /*02d0*/  BSYNC.RECONVERGENT B0 ;  /* 0x0000000000007941 */ /* 0x000fea0003800200 */
.L_x_7:
[C---:B------:R-:W-:Y:S01]  /*02e0*/  ISETP.NE.AND P0, PT, R5.reuse, RZ, PT ;  /* 0x000000ff0500720c */ /* 0x040fe20003f05270 */
[----:B------:R-:W-:Y:S01]  /*02f0*/  IMAD.MOV.U32 R13, RZ, RZ, 0x3fd80000 ;  /* 0x3fd80000ff0d7424 */ /* 0x000fe200078e00ff */
[----:B------:R-:W-:Y:S01]  /*0300*/  ISETP.NE.AND P1, PT, R5, 0x1, PT ;  /* 0x000000010500780c */ /* 0x000fe20003f25270 */
[----:B------:R-:W-:Y:S01]  /*0310*/  BSSY.RECONVERGENT B0, `(.L_x_8) ;  /* 0x0000017000007945 */ /* 0x000fe20003800200 */
[----:B------:R-:W-:Y:S02]  /*0320*/  FSEL R8, R10, RZ, P0 ;  /* 0x000000ff0a087208 */ /* 0x000fe40000000000 */
[----:B------:R-:W-:Y:S02]  /*0330*/  FSEL R12, R12, RZ, P0 ;  /* 0x000000ff0c0c7208 */ /* 0x000fe40000000000 */
[----:B------:R-:W-:Y:S02]  /*0340*/  FSEL R8, R8, RZ, P1 ;  /* 0x000000ff08087208 */ /* 0x000fe40000800000 */
[----:B------:R-:W-:Y:S01]  /*0350*/  FSEL R9, R12, 1.875, P1 ;  /* 0x3ff000000c097808 */ /* 0x000fe20000800000 */
[----:B------:R-:W-:-:S05]  /*0360*/  IMAD.MOV.U32 R12, RZ, RZ, 0x0 ;  /* 0x00000000ff0c7424 */ /* 0x000fca00078e00ff */
[----:B------:R-:W-:-:S06]  /*0370*/  DADD R8, R6, R8 ;  /* 0x0000000006087229 */ /* 0x000fcc0000000008 */
[----:B------:R-:W0:Y:S04]  /*0380*/  MUFU.RSQ64H R7, R9 ;  /* 0x0000000900077308 */ /* 0x000e280000001c00 */
[----:B------:R-:W-:-:S05]  /*0390*/  VIADD R6, R9, 0xfcb00000 ;  /* 0xfcb0000009067836 */ /* 0x000fca0000000000 */
[----:B------:R-:W-:Y:S01]  /*03a0*/  ISETP.GE.U32.AND P0, PT, R6, 0x7ca00000, PT ;  /* 0x7ca000000600780c */ /* 0x000fe20003f06070 */
[----:B0-----:R-:W-:-:S08]  /*03b0*/  DMUL R10, R6, R6 ;  /* 0x00000006060a7228 */ /* 0x001fd00000000000 */
[----:B------:R-:W-:-:S08]  /*03c0*/  DFMA R10, R8, -R10, 1 ;  /* 0x3ff00000080a742b */ /* 0x000fd0000000080a */
[----:B------:R-:W-:Y:S02]  /*03d0*/  DFMA R12, R10, R12, 0.5 ;  /* 0x3fe000000a0c742b */ /* 0x000fe4000000000c */
[----:B------:R-:W-:-:S08]  /*03e0*/  DMUL R10, R6, R10 ;  /* 0x0000000a060a7228 */ /* 0x000fd00000000000 */
[----:B------:R-:W-:-:S08]  /*03f0*/  DFMA R14, R12, R10, R6 ;  /* 0x0000000a0c0e722b */ /* 0x000fd00000000006 */
[----:B------:R-:W-:Y:S02]  /*0400*/  DMUL R16, R8, R14 ;  /* 0x0000000e08107228 */ /* 0x000fe40000000000 */
[----:B------:R-:W-:Y:S02]  /*0410*/  VIADD R13, R15, 0xfff00000 ;  /* 0xfff000000f0d7836 */ /* 0x000fe40000000000 */
[----:B------:R-:W-:-:S04]  /*0420*/  IMAD.MOV.U32 R12, RZ, RZ, R14 ;  /* 0x000000ffff0c7224 */ /* 0x000fc800078e000e */
[----:B------:R-:W-:-:S08]  /*0430*/  DFMA R18, R16, -R16, R8 ;  /* 0x800000101012722b */ /* 0x000fd00000000008 */
[----:B------:R-:W-:Y:S01]  /*0440*/  DFMA R10, R18, R12, R16 ;  /* 0x0000000c120a722b */ /* 0x000fe20000000010 */
[----:B------:R-:W-:Y:S10]  /*0450*/  @!P0 BRA `(.L_x_9) ;  /* 0x0000000000088947 */ /* 0x000ff40003800000 */
[----:B------:R-:W-:-:S07]  /*0460*/  MOV R0, 0x480 ;  /* 0x0000048000007802 */ /* 0x000fce0000000f00 */
[----:B------:R-:W-:Y:S05]  /*0470*/  CALL.REL.NOINC `($__internal_0_$__cuda_sm20_dsqrt_rn_f64_mediumpath_v1) ;  /* 0x0000000000247944 */ /* 0x000fea0003c00000 */
.L_x_9:
[----:B------:R-:W-:Y:S05]  /*0480*/  BSYNC.RECONVERGENT B0 ;  /* 0x0000000000007941 */ /* 0x000fea0003800200 */
.L_x_8:
[----:B------:R-:W0:Y:S01]  /*0490*/  F2I.U32.F64.TRUNC R11, R10 ;  /* 0x0000000a000b7311 */ /* 0x000e22000030d000 */
[----:B------:R-:W-:Y:S01]  /*04a0*/  IADD3 R6, P0, PT, R3, UR12, RZ ;  /* 0x0000000c03067c10 */ /* 0x000fe2000ff1e0ff */
[----:B------:R-:W-:-:S03]  /*04b0*/  IMAD.IADD R3, R2, 0x1, R3 ;  /* 0x0000000102037824 */ /* 0x000fc600078e0203 */
[----:B------:R-:W-:Y:S02]  /*04c0*/  IADD3.X R7, PT, PT, R4, UR13, RZ, P0, !PT ;  /* 0x0000000d04077c10 */ /* 0x000fe400087fe4ff */
[----:B------:R-:W-:-:S03]  /*04d0*/  ISETP.GE.AND P0, PT, R3, UR16, PT ;  /* 0x0000001003007c0c */ /* 0x000fc6000bf06270 */
[----:B0-----:R0:W-:Y:S10]  /*04e0*/  STG.E.U8 desc[UR6][R6.64], R11 ;  /* 0x0000000b06007986 */ /* 0x0011f4000c101106 */
[----:B------:R-:W-:Y:S05]  /*04f0*/  @!P0 BRA `(.L_x_10) ;  /* 0xfffffffc001c8947 */ /* 0x000fea000383ffff */
[----:B------:R-:W-:Y:S05]  /*0500*/  EXIT ;  /* 0x000000000000794d */ /* 0x000fea0003800000 */
        .weak           $__internal_0_$__cuda_sm20_dsqrt_rn_f64_mediumpath_v1
        .type           $__internal_0_$__cuda_sm20_dsqrt_rn_f64_mediumpath_v1,@function
        .size           $__internal_0_$__cuda_sm20_dsqrt_rn_f64_mediumpath_v1,($_Z7contourPhS_iS_$__internal_accurate_pow - $__internal_0_$__cuda_sm20_dsqrt_rn_f64_mediumpath_v1)
$__internal_0_$__cuda_sm20_dsqrt_rn_f64_mediumpath_v1:
[----:B------:R-:W-:Y:S01]  /*0510*/  ISETP.GE.U32.AND P0, PT, R6, -0x3400000, PT ;  /* 0xfcc000000600780c */ /* 0x000fe20003f06070 */
[----:B------:R-:W-:Y:S01]  /*0520*/  BSSY.RECONVERGENT B1, `(.L_x_11) ;  /* 0x0000026000017945 */ /* 0x000fe20003800200 */
[----:B------:R-:W-:Y:S02]  /*0530*/  IMAD.MOV.U32 R12, RZ, RZ, R14 ;  /* 0x000000ffff0c7224 */ /* 0x000fe400078e000e */
[----:B------:R-:W-:Y:S02]  /*0540*/  IMAD.MOV.U32 R6, RZ, RZ, R18 ;  /* 0x000000ffff067224 */ /* 0x000fe400078e0012 */
[----:B------:R-:W-:-:S07]  /*0550*/  IMAD.MOV.U32 R7, RZ, RZ, R19 ;  /* 0x000000ffff077224 */ /* 0x000fce00078e0013 */
[----:B------:R-:W-:Y:S05]  /*0560*/  @!P0 BRA `(.L_x_12) ;  /* 0x0000000000208947 */ /* 0x000fea0003800000 */
[----:B------:R-:W-:-:S10]  /*0570*/  DFMA.RM R6, R6, R12, R16 ;  /* 0x0000000c0606722b */ /* 0x000fd40000004010 */
[----:B------:R-:W-:-:S05]  /*0580*/  IADD3 R10, P0, PT, R6, 0x1, RZ ;  /* 0x00000001060a7810 */ /* 0x000fca0007f1e0ff */
[----:B------:R-:W-:-:S06]  /*0590*/  IMAD.X R11, RZ, RZ, R7, P0 ;  /* 0x000000ffff0b7224 */ /* 0x000fcc00000e0607 */
[----:B------:R-:W-:-:S08]  /*05a0*/  DFMA.RP R8, -R6, R10, R8 ;  /* 0x0000000a0608722b */ /* 0x000fd00000008108 */
[----:B------:R-:W-:-:S06]  /*05b0*/  DSETP.GT.AND P0, PT, R8, RZ, PT ;  /* 0x000000ff0800722a */ /* 0x000fcc0003f04000 */
[----:B------:R-:W-:Y:S02]  /*05c0*/  FSEL R6, R10, R6, P0 ;  /* 0x000000060a067208 */ /* 0x000fe40000000000 */
[----:B------:R-:W-:Y:S01]  /*05d0*/  FSEL R7, R11, R7, P0 ;  /* 0x000000070b077208 */ /* 0x000fe20000000000 */
[----:B------:R-:W-:Y:S06]  /*05e0*/  BRA `(.L_x_13) ;  /* 0x0000000000647947 */ /* 0x000fec0003800000 */
.L_x_12:
[----:B------:R-:W-:-:S14]  /*05f0*/  DSETP.NE.AND P0, PT, R8, RZ, PT ;  /* 0x000000ff0800722a */ /* 0x000fdc0003f05000 */
[----:B------:R-:W-:Y:S05]  /*0600*/  @!P0 BRA `(.L_x_14) ;  /* 0x0000000000588947 */ /* 0x000fea0003800000 */
[----:B------:R-:W-:-:S13]  /*0610*/  ISETP.GE.AND P0, PT, R9, RZ, PT ;  /* 0x000000ff0900720c */ /* 0x000fda0003f06270 */
[----:B------:R-:W-:Y:S02]  /*0620*/  @!P0 IMAD.MOV.U32 R6, RZ, RZ, 0x0 ;  /* 0x00000000ff068424 */ /* 0x000fe400078e00ff */
[----:B------:R-:W-:Y:S01]  /*0630*/  @!P0 IMAD.MOV.U32 R7, RZ, RZ, -0x80000 ;  /* 0xfff80000ff078424 */ /* 0x000fe200078e00ff */
[----:B------:R-:W-:Y:S06]  /*0640*/  @!P0 BRA `(.L_x_13) ;  /* 0x00000000004c8947 */ /* 0x000fec0003800000 */
[----:B------:R-:W-:-:S13]  /*0650*/  ISETP.GT.AND P0, PT, R9, 0x7fefffff, PT ;  /* 0x7fefffff0900780c */ /* 0x000fda0003f04270 */
[----:B------:R-:W-:Y:S05]  /*0660*/  @P0 BRA `(.L_x_14) ;  /* 0x0000000000400947 */ /* 0x000fea0003800000 */
[----:B------:R-:W-:Y:S01]  /*0670*/  DMUL R6, R8, 8.11296384146066816958e+31 ;  /* 0x4690000008067828 */ /* 0x000fe20000000000 */
[----:B------:R-:W-:Y:S01]  /*0680*/  IMAD.MOV.U32 R12, RZ, RZ, 0x0 ;  /* 0x00000000ff0c7424 */ /* 0x000fe200078e00ff */
[----:B------:R-:W-:Y:S01]  /*0690*/  MOV R13, 0x3fd80000 ;  /* 0x3fd80000000d7802 */ /* 0x000fe20000000f00 */
[----:B------:R-:W-:-:S03]  /*06a0*/  IMAD.MOV.U32 R8, RZ, RZ, RZ ;  /* 0x000000ffff087224 */ /* 0x000fc600078e00ff */
[----:B------:R-:W0:Y:S03]  /*06b0*/  MUFU.RSQ64H R9, R7 ;  /* 0x0000000700097308 */ /* 0x000e260000001c00 */
[----:B0-----:R-:W-:-:S08]  /*06c0*/  DMUL R10, R8, R8 ;  /* 0x00000008080a7228 */ /* 0x001fd00000000000 */
[----:B------:R-:W-:-:S08]  /*06d0*/  DFMA R10, R6, -R10, 1 ;  /* 0x3ff00000060a742b */ /* 0x000fd0000000080a */
[----:B------:R-:W-:Y:S02]  /*06e0*/  DFMA R12, R10, R12, 0.5 ;  /* 0x3fe000000a0c742b */ /* 0x000fe4000000000c */
[----:B------:R-:W-:-:S08]  /*06f0*/  DMUL R10, R8, R10 ;  /* 0x0000000a080a7228 */ /* 0x000fd00000000000 */
[----:B------:R-:W-:-:S08]  /*0700*/  DFMA R10, R12, R10, R8 ;  /* 0x0000000a0c0a722b */ /* 0x000fd00000000008 */
[----:B------:R-:W-:Y:S02]  /*0710*/  DMUL R8, R6, R10 ;  /* 0x0000000a06087228 */ /* 0x000fe40000000000 */
[----:B------:R-:W-:-:S06]  /*0720*/  VIADD R11, R11, 0xfff00000 ;  /* 0xfff000000b0b7836 */ /* 0x000fcc0000000000 */
[----:B------:R-:W-:-:S08]  /*0730*/  DFMA R12, R8, -R8, R6 ;  /* 0x80000008080c722b */ /* 0x000fd00000000006 */
[----:B------:R-:W-:-:S10]  /*0740*/  DFMA R6, R10, R12, R8 ;  /* 0x0000000c0a06722b */ /* 0x000fd40000000008 */
[----:B------:R-:W-:Y:S01]  /*0750*/  VIADD R7, R7, 0xfcb00000 ;  /* 0xfcb0000007077836 */ /* 0x000fe20000000000 */
[----:B------:R-:W-:Y:S06]  /*0760*/  BRA `(.L_x_13) ;  /* 0x0000000000047947 */ /* 0x000fec0003800000 */
.L_x_14:
[----:B------:R-:W-:-:S11]  /*0770*/  DADD R6, R8, R8 ;  /* 0x0000000008067229 */ /* 0x000fd60000000008 */
.L_x_13:
[----:B------:R-:W-:Y:S05]  /*0780*/  BSYNC.RECONVERGENT B1 ;  /* 0x0000000000017941 */ /* 0x000fea0003800200 */
.L_x_11:
[----:B------:R-:W-:Y:S02]  /*0790*/  IMAD.MOV.U32 R10, RZ, RZ, R6 ;  /* 0x000000ffff0a7224 */ /* 0x000fe400078e0006 */
[----:B------:R-:W-:Y:S02]  /*07a0*/  IMAD.MOV.U32 R11, RZ, RZ, R7 ;  /* 0x000000ffff0b7224 */ /* 0x000fe400078e0007 */
[----:B------:R-:W-:Y:S02]  /*07b0*/  IMAD.MOV.U32 R6, RZ, RZ, R0 ;  /* 0x000000ffff067224 */ /* 0x000fe400078e0000 */
[----:B------:R-:W-:-:S04]  /*07c0*/  IMAD.MOV.U32 R7, RZ, RZ, 0x0 ;  /* 0x00000000ff077424 */ /* 0x000fc800078e00ff */
[----:B------:R-:W-:Y:S05]  /*07d0*/  RET.REL.NODEC R6 `(_Z7contourPhS_iS_) ;  /* 0xfffffff806087950 */ /* 0x000fea0003c3ffff */
        .type           $_Z7contourPhS_iS_$__internal_accurate_pow,@function
        .size           $_Z7contourPhS_iS_$__internal_accurate_pow,(.L_x_18 - $_Z7contourPhS_iS_$__internal_accurate_pow)
$_Z7contourPhS_iS_$__internal_accurate_pow:
[----:B------:R-:W-:Y:S01]  /*07e0*/  ISETP.GT.U32.AND P0, PT, R27, 0xfffff, PT ;  /* 0x000fffff1b00780c */ /* 0x000fe20003f04070 */
[----:B------:R-:W-:Y:S01]  /*07f0*/  IMAD.MOV.U32 R10, RZ, RZ, R27 ;  /* 0x000000ffff0a7224 */ /* 0x000fe200078e001b */
[----:B------:R-:W-:Y:S01]  /*0800*/  UMOV UR4, 0x7d2cafe2 ;  /* 0x7d2cafe200047882 */ /* 0x000fe20000000000 */
[----:B------:R-:W-:Y:S01]  /*0810*/  IMAD.MOV.U32 R12, RZ, RZ, R26 ;  /* 0x000000ffff0c7224 */ /* 0x000fe200078e001a */
[----:B------:R-:W-:Y:S01]  /*0820*/  UMOV UR5, 0x3eb0f5ff ;  /* 0x3eb0f5ff00057882 */ /* 0x000fe20000000000 */
[----:B------:R-:W-:Y:S01]  /*0830*/  IMAD.MOV.U32 R16, RZ, RZ, RZ ;  /* 0x000000ffff107224 */ /* 0x000fe200078e00ff */
[----:B------:R-:W-:Y:S01]  /*0840*/  UMOV UR14, 0x3b39803f ;  /* 0x3b39803f000e7882 */ /* 0x000fe20000000000 */
[----:B------:R-:W-:Y:S01]  /*0850*/  IMAD.MOV.U32 R18, RZ, RZ, 0x41ad3b5a ;  /* 0x41ad3b5aff127424 */ /* 0x000fe200078e00ff */
[----:B------:R-:W-:Y:S01]  /*0860*/  UMOV UR15, 0x3c7abc9e ;  /* 0x3c7abc9e000f7882 */ /* 0x000fe20000000000 */
[----:B------:R-:W-:-:S04]  /*0870*/  IMAD.MOV.U32 R19, RZ, RZ, 0x3ed0f5d2 ;  /* 0x3ed0f5d2ff137424 */ /* 0x000fc800078e00ff */
[----:B------:R-:W-:Y:S01]  /*0880*/  @!P0 DMUL R8, R26, 1.80143985094819840000e+16 ;  /* 0x435000001a088828 */ /* 0x000fe20000000000 */
[----:B------:R-:W-:-:S09]  /*0890*/  SHF.R.U32.HI R27, RZ, 0x14, R27 ;  /* 0x00000014ff1b7819 */ /* 0x000fd2000001161b */
[----:B------:R-:W-:Y:S01]  /*08a0*/  @!P0 IMAD.MOV.U32 R10, RZ, RZ, R9 ;  /* 0x000000ffff0a8224 */ /* 0x000fe200078e0009 */
[----:B------:R-:W-:Y:S01]  /*08b0*/  @!P0 LEA.HI R27, R9, 0xffffffca, RZ, 0xc ;  /* 0xffffffca091b8811 */ /* 0x000fe200078f60ff */
[----:B------:R-:W-:-:S03]  /*08c0*/  @!P0 IMAD.MOV.U32 R12, RZ, RZ, R8 ;  /* 0x000000ffff0c8224 */ /* 0x000fc600078e0008 */
[----:B------:R-:W-:Y:S01]  /*08d0*/  LOP3.LUT R10, R10, 0x800fffff, RZ, 0xc0, !PT ;  /* 0x800fffff0a0a7812 */ /* 0x000fe200078ec0ff */
[----:B------:R-:W-:-:S03]  /*08e0*/  VIADD R8, R27, 0xfffffc01 ;  /* 0xfffffc011b087836 */ /* 0x000fc60000000000 */
[----:B------:R-:W-:-:S04]  /*08f0*/  LOP3.LUT R13, R10, 0x3ff00000, RZ, 0xfc, !PT ;  /* 0x3ff000000a0d7812 */ /* 0x000fc800078efcff */
[----:B------:R-:W-:-:S13]  /*0900*/  ISETP.GE.U32.AND P1, PT, R13, 0x3ff6a09f, PT ;  /* 0x3ff6a09f0d00780c */ /* 0x000fda0003f26070 */
[----:B------:R-:W-:Y:S01]  /*0910*/  @P1 IADD3 R11, PT, PT, R13, -0x100000, RZ ;  /* 0xfff000000d0b1810 */ /* 0x000fe20007ffe0ff */
[----:B------:R-:W-:-:S04]  /*0920*/  @P1 VIADD R8, R27, 0xfffffc02 ;  /* 0xfffffc021b081836 */ /* 0x000fc80000000000 */
[----:B------:R-:W-:-:S06]  /*0930*/  @P1 IMAD.MOV.U32 R13, RZ, RZ, R11 ;  /* 0x000000ffff0d1224 */ /* 0x000fcc00078e000b */
[C---:B------:R-:W-:Y:S02]  /*0940*/  DADD R14, R12.reuse, 1 ;  /* 0x3ff000000c0e7429 */ /* 0x040fe40000000000 */
[----:B------:R-:W-:-:S04]  /*0950*/  DADD R12, R12, -1 ;  /* 0xbff000000c0c7429 */ /* 0x000fc80000000000 */
[----:B------:R-:W0:Y:S02]  /*0960*/  MUFU.RCP64H R17, R15 ;  /* 0x0000000f00117308 */ /* 0x000e240000001800 */
[----:B0-----:R-:W-:-:S08]  /*0970*/  DFMA R10, -R14, R16, 1 ;  /* 0x3ff000000e0a742b */ /* 0x001fd00000000110 */
[----:B------:R-:W-:-:S08]  /*0980*/  DFMA R10, R10, R10, R10 ;  /* 0x0000000a0a0a722b */ /* 0x000fd0000000000a */
[----:B------:R-:W-:-:S08]  /*0990*/  DFMA R16, R16, R10, R16 ;  /* 0x0000000a1010722b */ /* 0x000fd00000000010 */
[----:B------:R-:W-:-:S08]  /*09a0*/  DMUL R10, R12, R16 ;  /* 0x000000100c0a7228 */ /* 0x000fd00000000000 */
[----:B------:R-:W-:-:S08]  /*09b0*/  DFMA R10, R12, R16, R10 ;  /* 0x000000100c0a722b */ /* 0x000fd0000000000a */
[----:B------:R-:W-:-:S08]  /*09c0*/  DMUL R22, R10, R10 ;  /* 0x0000000a0a167228 */ /* 0x000fd00000000000 */
[----:B------:R-:W-:Y:S01]  /*09d0*/  DFMA R14, R22, UR4, R18 ;  /* 0x00000004160e7c2b */ /* 0x000fe20008000012 */
[----:B------:R-:W-:Y:S01]  /*09e0*/  UMOV UR4, 0x75488a3f ;  /* 0x75488a3f00047882 */ /* 0x000fe20000000000 */
[----:B------:R-:W-:-:S06]  /*09f0*/  UMOV UR5, 0x3ef3b20a ;  /* 0x3ef3b20a00057882 */ /* 0x000fcc0000000000 */
[----:B------:R-:W-:Y:S01]  /*0a00*/  DFMA R14, R22, R14, UR4 ;  /* 0x00000004160e7e2b */ /* 0x000fe2000800000e */
[----:B------:R-:W-:Y:S01]  /*0a10*/  UMOV UR4, 0xe4faecd5 ;  /* 0xe4faecd500047882 */ /* 0x000fe20000000000 */
[----:B------:R-:W-:-:S06]  /*0a20*/  UMOV UR5, 0x3f1745cd ;  /* 0x3f1745cd00057882 */ /* 0x000fcc0000000000 */
[----:B------:R-:W-:Y:S01]  /*0a30*/  DFMA R14, R22, R14, UR4 ;  /* 0x00000004160e7e2b */ /* 0x000fe2000800000e */
[----:B------:R-:W-:Y:S01]  /*0a40*/  UMOV UR4, 0x258a578b ;  /* 0x258a578b00047882 */ /* 0x000fe20000000000 */
[----:B------:R-:W-:-:S06]  /*0a50*/  UMOV UR5, 0x3f3c71c7 ;  /* 0x3f3c71c700057882 */ /* 0x000fcc0000000000 */
[----:B------:R-:W-:Y:S01]  /*0a60*/  DFMA R20, R22, R14, UR4 ;  /* 0x0000000416147e2b */ /* 0x000fe2000800000e */
[----:B------:R-:W-:Y:S01]  /*0a70*/  UMOV UR4, 0x9242b910 ;  /* 0x9242b91000047882 */ /* 0x000fe20000000000 */
[----:B------:R-:W-:Y:S01]  /*0a80*/  UMOV UR5, 0x3f624924 ;  /* 0x3f62492400057882 */ /* 0x000fe20000000000 */
[----:B------:R-:W-:-:S05]  /*0a90*/  DADD R14, R12, -R10 ;  /* 0x000000000c0e7229 */ /* 0x000fca000000080a */
[----:B------:R-:W-:Y:S01]  /*0aa0*/  DFMA R20, R22, R20, UR4 ;  /* 0x0000000416147e2b */ /* 0x000fe20008000014 */
[----:B------:R-:W-:Y:S01]  /*0ab0*/  UMOV UR4, 0x99999dfb ;  /* 0x99999dfb00047882 */ /* 0x000fe20000000000 */
[----:B------:R-:W-:Y:S01]  /*0ac0*/  UMOV UR5, 0x3f899999 ;  /* 0x3f89999900057882 */ /* 0x000fe20000000000 */
[----:B------:R-:W-:-:S05]  /*0ad0*/  DADD R14, R14, R14 ;  /* 0x000000000e0e7229 */ /* 0x000fca000000000e */
[----:B------:R-:W-:Y:S01]  /*0ae0*/  DFMA R20, R22, R20, UR4 ;  /* 0x0000000416147e2b */ /* 0x000fe20008000014 */
[----:B------:R-:W-:Y:S01]  /*0af0*/  UMOV UR4, 0x55555555 ;  /* 0x5555555500047882 */ /* 0x000fe20000000000 */
[----:B------:R-:W-:Y:S01]  /*0b00*/  UMOV UR5, 0x3fb55555 ;  /* 0x3fb5555500057882 */ /* 0x000fe20000000000 */
[----:B------:R-:W-:-:S05]  /*0b10*/  DFMA R14, R12, -R10, R14 ;  /* 0x8000000a0c0e722b */ /* 0x000fca000000000e */
[----:B------:R-:W-:-:S03]  /*0b20*/  DFMA R12, R22, R20, UR4 ;  /* 0x00000004160c7e2b */ /* 0x000fc60008000014 */
[----:B------:R-:W-:Y:S02]  /*0b30*/  DMUL R14, R16, R14 ;  /* 0x0000000e100e7228 */ /* 0x000fe40000000000 */
[----:B------:R-:W-:-:S03]  /*0b40*/  DMUL R16, R10, R10 ;  /* 0x0000000a0a107228 */ /* 0x000fc60000000000 */
[----:B------:R-:W-:Y:S01]  /*0b50*/  DADD R18, -R12, UR4 ;  /* 0x000000040c127e29 */ /* 0x000fe20008000100 */
[----:B------:R-:W-:Y:S01]  /*0b60*/  UMOV UR4, 0xb9e7b0 ;  /* 0x00b9e7b000047882 */ /* 0x000fe20000000000 */
[----:B------:R-:W-:-:S03]  /*0b70*/  UMOV UR5, 0x3c46a4cb ;  /* 0x3c46a4cb00057882 */ /* 0x000fc60000000000 */
[----:B------:R-:W-:-:S03]  /*0b80*/  DFMA R24, R10, R10, -R16 ;  /* 0x0000000a0a18722b */ /* 0x000fc60000000810 */
[----:B------:R-:W-:Y:S02]  /*0b90*/  DFMA R18, R22, R20, R18 ;  /* 0x000000141612722b */ /* 0x000fe40000000012 */
[----:B------:R-:W-:Y:S01]  /*0ba0*/  DMUL R20, R10, R16 ;  /* 0x000000100a147228 */ /* 0x000fe20000000000 */
[----:B------:R-:W-:Y:S02]  /*0bb0*/  VIADD R23, R15, 0x100000 ;  /* 0x001000000f177836 */ /* 0x000fe40000000000 */
[----:B------:R-:W-:-:S03]  /*0bc0*/  IMAD.MOV.U32 R22, RZ, RZ, R14 ;  /* 0x000000ffff167224 */ /* 0x000fc600078e000e */
[----:B------:R-:W-:Y:S01]  /*0bd0*/  DADD R18, R18, -UR4 ;  /* 0x8000000412127e29 */ /* 0x000fe20008000000 */
[----:B------:R-:W-:Y:S01]  /*0be0*/  UMOV UR4, 0x80000000 ;  /* 0x8000000000047882 */ /* 0x000fe20000000000 */
[----:B------:R-:W-:Y:S01]  /*0bf0*/  UMOV UR5, 0x43300000 ;  /* 0x4330000000057882 */ /* 0x000fe20000000000 */
[C---:B------:R-:W-:Y:S02]  /*0c00*/  DFMA R22, R10.reuse, R22, R24 ;  /* 0x000000160a16722b */ /* 0x040fe40000000018 */
[----:B------:R-:W-:-:S08]  /*0c10*/  DFMA R24, R10, R16, -R20 ;  /* 0x000000100a18722b */ /* 0x000fd00000000814 */
[----:B------:R-:W-:Y:S02]  /*0c20*/  DFMA R24, R14, R16, R24 ;  /* 0x000000100e18722b */ /* 0x000fe40000000018 */
[----:B------:R-:W-:-:S06]  /*0c30*/  DADD R16, R12, R18 ;  /* 0x000000000c107229 */ /* 0x000fcc0000000012 */
[----:B------:R-:W-:Y:S02]  /*0c40*/  DFMA R22, R10, R22, R24 ;  /* 0x000000160a16722b */ /* 0x000fe40000000018 */
[----:B------:R-:W-:Y:S02]  /*0c50*/  DADD R24, R12, -R16 ;  /* 0x000000000c187229 */ /* 0x000fe40000000810 */
[----:B------:R-:W-:-:S06]  /*0c60*/  DMUL R12, R16, R20 ;  /* 0x00000014100c7228 */ /* 0x000fcc0000000000 */
[----:B------:R-:W-:Y:S02]  /*0c70*/  DADD R24, R18, R24 ;  /* 0x0000000012187229 */ /* 0x000fe40000000018 */
[----:B------:R-:W-:-:S08]  /*0c80*/  DFMA R18, R16, R20, -R12 ;  /* 0x000000141012722b */ /* 0x000fd0000000080c */
[----:B------:R-:W-:-:S08]  /*0c90*/  DFMA R18, R16, R22, R18 ;  /* 0x000000161012722b */ /* 0x000fd00000000012 */
[----:B------:R-:W-:-:S08]  /*0ca0*/  DFMA R24, R24, R20, R18 ;  /* 0x000000141818722b */ /* 0x000fd00000000012 */
[----:B------:R-:W-:-:S08]  /*0cb0*/  DADD R16, R12, R24 ;  /* 0x000000000c107229 */ /* 0x000fd00000000018 */
[--C-:B------:R-:W-:Y:S02]  /*0cc0*/  DADD R18, R10, R16.reuse ;  /* 0x000000000a127229 */ /* 0x100fe40000000010 */
[----:B------:R-:W-:-:S06]  /*0cd0*/  DADD R12, R12, -R16 ;  /* 0x000000000c0c7229 */ /* 0x000fcc0000000810 */
[----:B------:R-:W-:Y:S02]  /*0ce0*/  DADD R10, R10, -R18 ;  /* 0x000000000a0a7229 */ /* 0x000fe40000000812 */
[----:B------:R-:W-:-:S06]  /*0cf0*/  DADD R12, R24, R12 ;  /* 0x00000000180c7229 */ /* 0x000fcc000000000c */
[----:B------:R-:W-:-:S08]  /*0d00*/  DADD R10, R16, R10 ;  /* 0x00000000100a7229 */ /* 0x000fd0000000000a */
[----:B------:R-:W-:-:S08]  /*0d10*/  DADD R10, R12, R10 ;  /* 0x000000000c0a7229 */ /* 0x000fd0000000000a */
[----:B------:R-:W-:Y:S01]  /*0d20*/  DADD R14, R14, R10 ;  /* 0x000000000e0e7229 */ /* 0x000fe2000000000a */
[----:B------:R-:W-:Y:S01]  /*0d30*/  LOP3.LUT R10, R8, 0x80000000, RZ, 0x3c, !PT ;  /* 0x80000000080a7812 */ /* 0x000fe200078e3cff */
[----:B------:R-:W-:-:S06]  /*0d40*/  IMAD.MOV.U32 R11, RZ, RZ, 0x43300000 ;  /* 0x43300000ff0b7424 */ /* 0x000fcc00078e00ff */
[----:B------:R-:W-:Y:S02]  /*0d50*/  DADD R12, R18, R14 ;  /* 0x00000000120c7229 */ /* 0x000fe4000000000e */
[----:B------:R-:W-:Y:S01]  /*0d60*/  DADD R10, R10, -UR4 ;  /* 0x800000040a0a7e29 */ /* 0x000fe20008000000 */
[----:B------:R-:W-:Y:S01]  /*0d70*/  UMOV UR4, 0xfefa39ef ;  /* 0xfefa39ef00047882 */ /* 0x000fe20000000000 */
[----:B------:R-:W-:-:S04]  /*0d80*/  UMOV UR5, 0x3fe62e42 ;  /* 0x3fe62e4200057882 */ /* 0x000fc80000000000 */
[--C-:B------:R-:W-:Y:S02]  /*0d90*/  DADD R18, R18, -R12.reuse ;  /* 0x0000000012127229 */ /* 0x100fe4000000080c */
[----:B------:R-:W-:-:S06]  /*0da0*/  DFMA R8, R10, UR4, R12 ;  /* 0x000000040a087c2b */ /* 0x000fcc000800000c */
[----:B------:R-:W-:Y:S02]  /*0db0*/  DADD R18, R14, R18 ;  /* 0x000000000e127229 */ /* 0x000fe40000000012 */
[----:B------:R-:W-:-:S08]  /*0dc0*/  DFMA R16, R10, -UR4, R8 ;  /* 0x800000040a107c2b */ /* 0x000fd00008000008 */
[----:B------:R-:W-:-:S08]  /*0dd0*/  DADD R16, -R12, R16 ;  /* 0x000000000c107229 */ /* 0x000fd00000000110 */
[----:B------:R-:W-:-:S08]  /*0de0*/  DADD R16, R18, -R16 ;  /* 0x0000000012107229 */ /* 0x000fd00000000810 */
[----:B------:R-:W-:-:S08]  /*0df0*/  DFMA R16, R10, UR14, R16 ;  /* 0x0000000e0a107c2b */ /* 0x000fd00008000010 */
[----:B------:R-:W-:-:S08]  /*0e00*/  DADD R10, R8, R16 ;  /* 0x00000000080a7229 */ /* 0x000fd00000000010 */
[----:B------:R-:W-:Y:S02]  /*0e10*/  DADD R8, R8, -R10 ;  /* 0x0000000008087229 */ /* 0x000fe4000000080a */
[----:B------:R-:W-:-:S06]  /*0e20*/  DMUL R12, R10, 2 ;  /* 0x400000000a0c7828 */ /* 0x000fcc0000000000 */
[----:B------:R-:W-:Y:S02]  /*0e30*/  DADD R16, R16, R8 ;  /* 0x0000000010107229 */ /* 0x000fe40000000008 */
[----:B------:R-:W-:Y:S01]  /*0e40*/  DFMA R10, R10, 2, -R12 ;  /* 0x400000000a0a782b */ /* 0x000fe2000000080c */
[----:B------:R-:W-:Y:S01]  /*0e50*/  IMAD.MOV.U32 R8, RZ, RZ, 0x652b82fe ;  /* 0x652b82feff087424 */ /* 0x000fe200078e00ff */
[----:B------:R-:W-:-:S06]  /*0e60*/  MOV R9, 0x3ff71547 ;  /* 0x3ff7154700097802 */ /* 0x000fcc0000000f00 */
[----:B------:R-:W-:-:S08]  /*0e70*/  DFMA R16, R16, 2, R10 ;  /* 0x400000001010782b */ /* 0x000fd0000000000a */
[----:B------:R-:W-:-:S08]  /*0e80*/  DADD R10, R12, R16 ;  /* 0x000000000c0a7229 */ /* 0x000fd00000000010 */
[----:B------:R-:W-:Y:S02]  /*0e90*/  DFMA R8, R10, R8, 6.75539944105574400000e+15 ;  /* 0x433800000a08742b */ /* 0x000fe40000000008 */
[----:B------:R-:W-:Y:S01]  /*0ea0*/  FSETP.GEU.AND P0, PT, |R11|, 4.1917929649353027344, PT ;  /* 0x4086232b0b00780b */ /* 0x000fe20003f0e200 */
[----:B------:R-:W-:-:S05]  /*0eb0*/  DADD R12, R12, -R10 ;  /* 0x000000000c0c7229 */ /* 0x000fca000000080a */
[----:B------:R-:W-:-:S03]  /*0ec0*/  DADD R14, R8, -6.75539944105574400000e+15 ;  /* 0xc3380000080e7429 */ /* 0x000fc60000000000 */
[----:B------:R-:W-:-:S05]  /*0ed0*/  DADD R16, R16, R12 ;  /* 0x0000000010107229 */ /* 0x000fca000000000c */
[----:B------:R-:W-:Y:S01]  /*0ee0*/  DFMA R18, R14, -UR4, R10 ;  /* 0x800000040e127c2b */ /* 0x000fe2000800000a */
[----:B------:R-:W-:Y:S01]  /*0ef0*/  UMOV UR4, 0x3b39803f ;  /* 0x3b39803f00047882 */ /* 0x000fe20000000000 */
[----:B------:R-:W-:-:S06]  /*0f00*/  UMOV UR5, 0x3c7abc9e ;  /* 0x3c7abc9e00057882 */ /* 0x000fcc0000000000 */
[----:B------:R-:W-:Y:S01]  /*0f10*/  DFMA R14, R14, -UR4, R18 ;  /* 0x800000040e0e7c2b */ /* 0x000fe20008000012 */
[----:B------:R-:W-:Y:S01]  /*0f20*/  UMOV UR4, 0x69ce2bdf ;  /* 0x69ce2bdf00047882 */ /* 0x000fe20000000000 */
[----:B------:R-:W-:Y:S01]  /*0f30*/  IMAD.MOV.U32 R18, RZ, RZ, -0x35dec16 ;  /* 0xfca213eaff127424 */ /* 0x000fe200078e00ff */
[----:B------:R-:W-:Y:S01]  /*0f40*/  UMOV UR5, 0x3e5ade15 ;  /* 0x3e5ade1500057882 */ /* 0x000fe20000000000 */
[----:B------:R-:W-:-:S06]  /*0f50*/  IMAD.MOV.U32 R19, RZ, RZ, 0x3e928af3 ;  /* 0x3e928af3ff137424 */ /* 0x000fcc00078e00ff */
        /* <DEDUP_REMOVED lines=24> */
[----:B------:R-:W-:-:S08]  /*10e0*/  DFMA R18, R14, R18, UR4 ;  /* 0x000000040e127e2b */ /* 0x000fd00008000012 */
[----:B------:R-:W-:-:S08]  /*10f0*/  DFMA R18, R14, R18, 1 ;  /* 0x3ff000000e12742b */ /* 0x000fd00000000012 */
[----:B------:R-:W-:-:S10]  /*1100*/  DFMA R14, R14, R18, 1 ;  /* 0x3ff000000e0e742b */ /* 0x000fd40000000012 */
[----:B------:R-:W-:Y:S02]  /*1110*/  IMAD R13, R8, 0x100000, R15 ;  /* 0x00100000080d7824 */ /* 0x000fe400078e020f */
[----:B------:R-:W-:Y:S01]  /*1120*/  IMAD.MOV.U32 R12, RZ, RZ, R14 ;  /* 0x000000ffff0c7224 */ /* 0x000fe200078e000e */
[----:B------:R-:W-:Y:S06]  /*1130*/  @!P0 BRA `(.L_x_15) ;  /* 0x0000000000308947 */ /* 0x000fec0003800000 */
[----:B------:R-:W-:Y:S01]  /*1140*/  FSETP.GEU.AND P1, PT, |R11|, 4.2275390625, PT ;  /* 0x408748000b00780b */ /* 0x000fe20003f2e200 */
[C---:B------:R-:W-:Y:S02]  /*1150*/  DADD R12, R10.reuse, +INF ;  /* 0x7ff000000a0c7429 */ /* 0x040fe40000000000 */
[----:B------:R-:W-:-:S08]  /*1160*/  DSETP.GEU.AND P0, PT, R10, RZ, PT ;  /* 0x000000ff0a00722a */ /* 0x000fd00003f0e000 */
[----:B------:R-:W-:Y:S02]  /*1170*/  FSEL R12, R12, RZ, P0 ;  /* 0x000000ff0c0c7208 */ /* 0x000fe40000000000 */
[----:B------:R-:W-:Y:S02]  /*1180*/  @!P1 LEA.HI R9, R8, R8, RZ, 0x1 ;  /* 0x0000000808099211 */ /* 0x000fe400078f08ff */
[----:B------:R-:W-:Y:S02]  /*1190*/  FSEL R13, R13, RZ, P0 ;  /* 0x000000ff0d0d7208 */ /* 0x000fe40000000000 */
[----:B------:R-:W-:-:S05]  /*11a0*/  @!P1 SHF.R.S32.HI R9, RZ, 0x1, R9 ;  /* 0x00000001ff099819 */ /* 0x000fca0000011409 */
[----:B------:R-:W-:Y:S02]  /*11b0*/  @!P1 IMAD.IADD R8, R8, 0x1, -R9 ;  /* 0x0000000108089824 */ /* 0x000fe400078e0a09 */
[----:B------:R-:W-:-:S03]  /*11c0*/  @!P1 IMAD R15, R9, 0x100000, R15 ;  /* 0x00100000090f9824 */ /* 0x000fc600078e020f */
[----:B------:R-:W-:Y:S01]  /*11d0*/  @!P1 LEA R9, R8, 0x3ff00000, 0x14 ;  /* 0x3ff0000008099811 */ /* 0x000fe200078ea0ff */
[----:B------:R-:W-:-:S06]  /*11e0*/  @!P1 IMAD.MOV.U32 R8, RZ, RZ, RZ ;  /* 0x000000ffff089224 */ /* 0x000fcc00078e00ff */
[----:B------:R-:W-:-:S11]  /*11f0*/  @!P1 DMUL R12, R14, R8 ;  /* 0x000000080e0c9228 */ /* 0x000fd60000000000 */
.L_x_15:
[----:B------:R-:W-:Y:S01]  /*1200*/  DFMA R16, R16, R12, R12 ;  /* 0x0000000c1010722b */ /* 0x000fe2000000000c */
[----:B------:R-:W-:Y:S01]  /*1210*/  IMAD.MOV.U32 R8, RZ, RZ, R0 ;  /* 0x000000ffff087224 */ /* 0x000fe200078e0000 */
[----:B------:R-:W-:Y:S01]  /*1220*/  DSETP.NEU.AND P0, PT, |R12|, +INF , PT ;  /* 0x7ff000000c00742a */ /* 0x000fe20003f0d200 */
[----:B------:R-:W-:-:S07]  /*1230*/  IMAD.MOV.U32 R9, RZ, RZ, 0x0 ;  /* 0x00000000ff097424 */ /* 0x000fce00078e00ff */
[----:B------:R-:W-:Y:S02]  /*1240*/  FSEL R10, R12, R16, !P0 ;  /* 0x000000100c0a7208 */ /* 0x000fe40004000000 */
[----:B------:R-:W-:Y:S01]  /*1250*/  FSEL R12, R13, R17, !P0 ;  /* 0x000000110d0c7208 */ /* 0x000fe20004000000 */
[----:B------:R-:W-:Y:S06]  /*1260*/  RET.REL.NODEC R8 `(_Z7contourPhS_iS_) ;  /* 0xffffffec08647950 */ /* 0x000fec0003c3ffff */
.L_x_16:
        /* <DEDUP_REMOVED lines=9> */
.L_x_18:


//--------------------- .nv.shared.reserved.0     --------------------------
	.section	.nv.shared.reserved.0,"aw",@nobits
	.weak		__nv_reservedSMEM_offset_0_alias
	.size		__nv_reservedSMEM_offset_0_alias, 0, 64
	.other		__nv_reservedSMEM_offset_0_alias,@"STO_CUDA_RESERVED_SHARED STV_DEFAULT"
__nv_reservedSMEM_offset_0_alias:
	.zero		0
	.zero		64


//--------------------- .nv.constant0._Z15rgb_img_to_grayPhS_S_S_i --------------------------
	.section	.nv.constant0._Z15rgb_img_to_grayPhS_S_S_i,"a",@progbits
	.sectionflags	@""
	.align	4
.nv.constant0._Z15rgb_img_to_grayPhS_S_S_i:
	.zero		932


//--------------------- .nv.constant0._Z7it_convPhiiPiS_ --------------------------
	.section	.nv.constant0._Z7it_convPhiiPiS_,"a",@progbits
	.sectionflags	@""
	.align	4
.nv.constant0._Z7it_convPhiiPiS_:
	.zero		928


//--------------------- .nv.constant0._Z7contourPhS_iS_ --------------------------
	.section	.nv.constant0._Z7contourPhS_iS_,"a",@progbits
	.sectionflags	@""
	.align	4
.nv.constant0._Z7contourPhS_iS_:
	.zero		928


//--------------------- SYMBOLS --------------------------

	.type		.nv.reservedSmem.offset0,@object
	.size		.nv.reservedSmem.offset0,0x4
